//
// Generated by NVIDIA NVVM Compiler
//
// Compiler Build ID: CL-36424714
// Cuda compilation tools, release 13.0, V13.0.88
// Based on NVVM 20.0.0
//

.version 9.0
.target sm_100
.address_size 64

	// .globl	_Z7mapPartPiS_i
// _ZZ10count_HistPiS_iE6s_Hist has been demoted
// _ZZ10write_HistPiS_S_iE7s_psSum has been demoted
.global .align 1 .b8 _ZN34_INTERNAL_c9699016_4_k_cu_f13273244cuda3std3__45__cpo5beginE[1];
.global .align 1 .b8 _ZN34_INTERNAL_c9699016_4_k_cu_f13273244cuda3std3__45__cpo3endE[1];
.global .align 1 .b8 _ZN34_INTERNAL_c9699016_4_k_cu_f13273244cuda3std3__45__cpo6cbeginE[1];
.global .align 1 .b8 _ZN34_INTERNAL_c9699016_4_k_cu_f13273244cuda3std3__45__cpo4cendE[1];
.global .align 1 .b8 _ZN34_INTERNAL_c9699016_4_k_cu_f13273244cuda3std3__45__cpo6rbeginE[1];
.global .align 1 .b8 _ZN34_INTERNAL_c9699016_4_k_cu_f13273244cuda3std3__45__cpo4rendE[1];
.global .align 1 .b8 _ZN34_INTERNAL_c9699016_4_k_cu_f13273244cuda3std3__45__cpo7crbeginE[1];
.global .align 1 .b8 _ZN34_INTERNAL_c9699016_4_k_cu_f13273244cuda3std3__45__cpo5crendE[1];
.global .align 1 .b8 _ZN34_INTERNAL_c9699016_4_k_cu_f13273244cuda3std3__436_GLOBAL__N__c9699016_4_k_cu_f13273246ignoreE[1];
.global .align 1 .b8 _ZN34_INTERNAL_c9699016_4_k_cu_f13273244cuda3std3__419piecewise_constructE[1];
.global .align 1 .b8 _ZN34_INTERNAL_c9699016_4_k_cu_f13273244cuda3std3__48in_placeE[1];
.global .align 1 .b8 _ZN34_INTERNAL_c9699016_4_k_cu_f13273244cuda3std3__420unreachable_sentinelE[1];
.global .align 1 .b8 _ZN34_INTERNAL_c9699016_4_k_cu_f13273244cuda3std3__47nulloptE[1];
.global .align 1 .b8 _ZN34_INTERNAL_c9699016_4_k_cu_f13273244cuda3std3__48unexpectE[1];
.global .align 1 .b8 _ZN34_INTERNAL_c9699016_4_k_cu_f13273244cuda3std6ranges3__45__cpo4swapE[1];
.global .align 1 .b8 _ZN34_INTERNAL_c9699016_4_k_cu_f13273244cuda3std6ranges3__45__cpo9iter_moveE[1];
.global .align 1 .b8 _ZN34_INTERNAL_c9699016_4_k_cu_f13273244cuda3std6ranges3__45__cpo5beginE[1];
.global .align 1 .b8 _ZN34_INTERNAL_c9699016_4_k_cu_f13273244cuda3std6ranges3__45__cpo3endE[1];
.global .align 1 .b8 _ZN34_INTERNAL_c9699016_4_k_cu_f13273244cuda3std6ranges3__45__cpo6cbeginE[1];
.global .align 1 .b8 _ZN34_INTERNAL_c9699016_4_k_cu_f13273244cuda3std6ranges3__45__cpo4cendE[1];
.global .align 1 .b8 _ZN34_INTERNAL_c9699016_4_k_cu_f13273244cuda3std6ranges3__45__cpo7advanceE[1];
.global .align 1 .b8 _ZN34_INTERNAL_c9699016_4_k_cu_f13273244cuda3std6ranges3__45__cpo9iter_swapE[1];
.global .align 1 .b8 _ZN34_INTERNAL_c9699016_4_k_cu_f13273244cuda3std6ranges3__45__cpo4nextE[1];
.global .align 1 .b8 _ZN34_INTERNAL_c9699016_4_k_cu_f13273244cuda3std6ranges3__45__cpo4prevE[1];
.global .align 1 .b8 _ZN34_INTERNAL_c9699016_4_k_cu_f13273244cuda3std6ranges3__45__cpo4dataE[1];
.global .align 1 .b8 _ZN34_INTERNAL_c9699016_4_k_cu_f13273244cuda3std6ranges3__45__cpo5cdataE[1];
.global .align 1 .b8 _ZN34_INTERNAL_c9699016_4_k_cu_f13273244cuda3std6ranges3__45__cpo4sizeE[1];
.global .align 1 .b8 _ZN34_INTERNAL_c9699016_4_k_cu_f13273244cuda3std6ranges3__45__cpo5ssizeE[1];
.global .align 1 .b8 _ZN34_INTERNAL_c9699016_4_k_cu_f13273244cuda3std6ranges3__45__cpo8distanceE[1];
.global .align 1 .b8 _ZN34_INTERNAL_c9699016_4_k_cu_f13273246thrust24THRUST_300001_SM_1000_NS8cuda_cub3parE[1];
.global .align 1 .b8 _ZN34_INTERNAL_c9699016_4_k_cu_f13273246thrust24THRUST_300001_SM_1000_NS8cuda_cub10par_nosyncE[1];
.global .align 1 .b8 _ZN34_INTERNAL_c9699016_4_k_cu_f13273246thrust24THRUST_300001_SM_1000_NS6system6detail10sequential3seqE[1];
.global .align 1 .b8 _ZN34_INTERNAL_c9699016_4_k_cu_f13273246thrust24THRUST_300001_SM_1000_NS6system3cpp3parE[1];
.global .align 1 .b8 _ZN34_INTERNAL_c9699016_4_k_cu_f13273246thrust24THRUST_300001_SM_1000_NS12placeholders2_1E[1];
.global .align 1 .b8 _ZN34_INTERNAL_c9699016_4_k_cu_f13273246thrust24THRUST_300001_SM_1000_NS12placeholders2_2E[1];
.global .align 1 .b8 _ZN34_INTERNAL_c9699016_4_k_cu_f13273246thrust24THRUST_300001_SM_1000_NS12placeholders2_3E[1];
.global .align 1 .b8 _ZN34_INTERNAL_c9699016_4_k_cu_f13273246thrust24THRUST_300001_SM_1000_NS12placeholders2_4E[1];
.global .align 1 .b8 _ZN34_INTERNAL_c9699016_4_k_cu_f13273246thrust24THRUST_300001_SM_1000_NS12placeholders2_5E[1];
.global .align 1 .b8 _ZN34_INTERNAL_c9699016_4_k_cu_f13273246thrust24THRUST_300001_SM_1000_NS12placeholders2_6E[1];
.global .align 1 .b8 _ZN34_INTERNAL_c9699016_4_k_cu_f13273246thrust24THRUST_300001_SM_1000_NS12placeholders2_7E[1];
.global .align 1 .b8 _ZN34_INTERNAL_c9699016_4_k_cu_f13273246thrust24THRUST_300001_SM_1000_NS12placeholders2_8E[1];
.global .align 1 .b8 _ZN34_INTERNAL_c9699016_4_k_cu_f13273246thrust24THRUST_300001_SM_1000_NS12placeholders2_9E[1];
.global .align 1 .b8 _ZN34_INTERNAL_c9699016_4_k_cu_f13273246thrust24THRUST_300001_SM_1000_NS12placeholders3_10E[1];
.global .align 1 .b8 _ZN34_INTERNAL_c9699016_4_k_cu_f13273246thrust24THRUST_300001_SM_1000_NS3seqE[1];
.global .align 1 .b8 _ZN34_INTERNAL_c9699016_4_k_cu_f13273246thrust24THRUST_300001_SM_1000_NS6deviceE[1];

.visible .entry _Z7mapPartPiS_i(
	.param .u64 .ptr .align 1 _Z7mapPartPiS_i_param_0,
	.param .u64 .ptr .align 1 _Z7mapPartPiS_i_param_1,
	.param .u32 _Z7mapPartPiS_i_param_2
)
{
	.reg .pred 	%p<7>;
	.reg .b32 	%r<46>;
	.reg .b64 	%rd<18>;

	ld.param.u64 	%rd3, [_Z7mapPartPiS_i_param_0];
	ld.param.u64 	%rd4, [_Z7mapPartPiS_i_param_1];
	ld.param.u32 	%r12, [_Z7mapPartPiS_i_param_2];
	cvta.to.global.u64 	%rd1, %rd4;
	cvta.to.global.u64 	%rd2, %rd3;
	mov.u32 	%r13, %ctaid.x;
	mov.u32 	%r14, %ntid.x;
	mov.u32 	%r15, %tid.x;
	mad.lo.s32 	%r44, %r13, %r14, %r15;
	mov.u32 	%r16, %nctaid.x;
	mul.lo.s32 	%r2, %r14, %r16;
	setp.ge.s32 	%p1, %r44, %r12;
	@%p1 bra 	$L__BB0_7;
	add.s32 	%r17, %r44, %r2;
	max.s32 	%r18, %r12, %r17;
	setp.lt.s32 	%p2, %r17, %r12;
	selp.u32 	%r19, 1, 0, %p2;
	add.s32 	%r20, %r17, %r19;
	sub.s32 	%r21, %r18, %r20;
	div.u32 	%r22, %r21, %r2;
	add.s32 	%r3, %r22, %r19;
	and.b32  	%r23, %r3, 3;
	setp.eq.s32 	%p3, %r23, 3;
	@%p3 bra 	$L__BB0_4;
	add.s32 	%r24, %r3, 1;
	and.b32  	%r25, %r24, 3;
	neg.s32 	%r42, %r25;
$L__BB0_3:
	.pragma "nounroll";
	mul.wide.s32 	%rd5, %r44, 4;
	add.s64 	%rd6, %rd1, %rd5;
	add.s64 	%rd7, %rd2, %rd5;
	ld.global.u32 	%r26, [%rd7];
	shr.u32 	%r27, %r26, 13;
	and.b32  	%r28, %r27, 63;
	st.global.u32 	[%rd6], %r28;
	add.s32 	%r44, %r44, %r2;
	add.s32 	%r42, %r42, 1;
	setp.ne.s32 	%p4, %r42, 0;
	@%p4 bra 	$L__BB0_3;
$L__BB0_4:
	setp.lt.u32 	%p5, %r3, 3;
	@%p5 bra 	$L__BB0_7;
	mul.wide.s32 	%rd11, %r2, 4;
	shl.b32 	%r41, %r2, 2;
$L__BB0_6:
	mul.wide.s32 	%rd8, %r44, 4;
	add.s64 	%rd9, %rd2, %rd8;
	ld.global.u32 	%r29, [%rd9];
	shr.u32 	%r30, %r29, 13;
	and.b32  	%r31, %r30, 63;
	add.s64 	%rd10, %rd1, %rd8;
	st.global.u32 	[%rd10], %r31;
	add.s64 	%rd12, %rd9, %rd11;
	ld.global.u32 	%r32, [%rd12];
	shr.u32 	%r33, %r32, 13;
	and.b32  	%r34, %r33, 63;
	add.s64 	%rd13, %rd10, %rd11;
	st.global.u32 	[%rd13], %r34;
	add.s64 	%rd14, %rd12, %rd11;
	ld.global.u32 	%r35, [%rd14];
	shr.u32 	%r36, %r35, 13;
	and.b32  	%r37, %r36, 63;
	add.s64 	%rd15, %rd13, %rd11;
	st.global.u32 	[%rd15], %r37;
	add.s64 	%rd16, %rd14, %rd11;
	ld.global.u32 	%r38, [%rd16];
	shr.u32 	%r39, %r38, 13;
	and.b32  	%r40, %r39, 63;
	add.s64 	%rd17, %rd15, %rd11;
	st.global.u32 	[%rd17], %r40;
	add.s32 	%r44, %r41, %r44;
	setp.lt.s32 	%p6, %r44, %r12;
	@%p6 bra 	$L__BB0_6;
$L__BB0_7:
	ret;

}
	// .globl	_Z10count_HistPiS_i
.visible .entry _Z10count_HistPiS_i(
	.param .u64 .ptr .align 1 _Z10count_HistPiS_i_param_0,
	.param .u64 .ptr .align 1 _Z10count_HistPiS_i_param_1,
	.param .u32 _Z10count_HistPiS_i_param_2
)
{
	.reg .pred 	%p<8>;
	.reg .b32 	%r<85>;
	.reg .b64 	%rd<31>;
	// demoted variable
	.shared .align 4 .b8 _ZZ10count_HistPiS_iE6s_Hist[32768];
	ld.param.u64 	%rd3, [_Z10count_HistPiS_i_param_0];
	ld.param.u64 	%rd4, [_Z10count_HistPiS_i_param_1];
	ld.param.u32 	%r18, [_Z10count_HistPiS_i_param_2];
	cvta.to.global.u64 	%rd1, %rd4;
	mov.u32 	%r19, %ctaid.x;
	mov.u32 	%r20, %ntid.x;
	mov.u32 	%r21, %tid.x;
	mad.lo.s32 	%r83, %r19, %r20, %r21;
	mov.u32 	%r22, %nctaid.x;
	mul.lo.s32 	%r2, %r20, %r22;
	shl.b32 	%r23, %r21, 8;
	mov.u32 	%r24, _ZZ10count_HistPiS_iE6s_Hist;
	add.s32 	%r3, %r24, %r23;
	mov.b32 	%r25, 0;
	st.shared.u32 	[%r3], %r25;
	st.shared.u32 	[%r3+4], %r25;
	st.shared.u32 	[%r3+8], %r25;
	st.shared.u32 	[%r3+12], %r25;
	st.shared.u32 	[%r3+16], %r25;
	st.shared.u32 	[%r3+20], %r25;
	st.shared.u32 	[%r3+24], %r25;
	st.shared.u32 	[%r3+28], %r25;
	st.shared.u32 	[%r3+32], %r25;
	st.shared.u32 	[%r3+36], %r25;
	st.shared.u32 	[%r3+40], %r25;
	st.shared.u32 	[%r3+44], %r25;
	st.shared.u32 	[%r3+48], %r25;
	st.shared.u32 	[%r3+52], %r25;
	st.shared.u32 	[%r3+56], %r25;
	st.shared.u32 	[%r3+60], %r25;
	st.shared.u32 	[%r3+64], %r25;
	st.shared.u32 	[%r3+68], %r25;
	st.shared.u32 	[%r3+72], %r25;
	st.shared.u32 	[%r3+76], %r25;
	st.shared.u32 	[%r3+80], %r25;
	st.shared.u32 	[%r3+84], %r25;
	st.shared.u32 	[%r3+88], %r25;
	st.shared.u32 	[%r3+92], %r25;
	st.shared.u32 	[%r3+96], %r25;
	st.shared.u32 	[%r3+100], %r25;
	st.shared.u32 	[%r3+104], %r25;
	st.shared.u32 	[%r3+108], %r25;
	st.shared.u32 	[%r3+112], %r25;
	st.shared.u32 	[%r3+116], %r25;
	st.shared.u32 	[%r3+120], %r25;
	st.shared.u32 	[%r3+124], %r25;
	st.shared.u32 	[%r3+128], %r25;
	st.shared.u32 	[%r3+132], %r25;
	st.shared.u32 	[%r3+136], %r25;
	st.shared.u32 	[%r3+140], %r25;
	st.shared.u32 	[%r3+144], %r25;
	st.shared.u32 	[%r3+148], %r25;
	st.shared.u32 	[%r3+152], %r25;
	st.shared.u32 	[%r3+156], %r25;
	st.shared.u32 	[%r3+160], %r25;
	st.shared.u32 	[%r3+164], %r25;
	st.shared.u32 	[%r3+168], %r25;
	st.shared.u32 	[%r3+172], %r25;
	st.shared.u32 	[%r3+176], %r25;
	st.shared.u32 	[%r3+180], %r25;
	st.shared.u32 	[%r3+184], %r25;
	st.shared.u32 	[%r3+188], %r25;
	st.shared.u32 	[%r3+192], %r25;
	st.shared.u32 	[%r3+196], %r25;
	st.shared.u32 	[%r3+200], %r25;
	st.shared.u32 	[%r3+204], %r25;
	st.shared.u32 	[%r3+208], %r25;
	st.shared.u32 	[%r3+212], %r25;
	st.shared.u32 	[%r3+216], %r25;
	st.shared.u32 	[%r3+220], %r25;
	st.shared.u32 	[%r3+224], %r25;
	st.shared.u32 	[%r3+228], %r25;
	st.shared.u32 	[%r3+232], %r25;
	st.shared.u32 	[%r3+236], %r25;
	st.shared.u32 	[%r3+240], %r25;
	st.shared.u32 	[%r3+244], %r25;
	st.shared.u32 	[%r3+248], %r25;
	st.shared.u32 	[%r3+252], %r25;
	setp.ge.s32 	%p1, %r83, %r18;
	@%p1 bra 	$L__BB1_5;
	add.s32 	%r26, %r83, %r2;
	max.s32 	%r27, %r18, %r26;
	setp.lt.s32 	%p2, %r26, %r18;
	selp.u32 	%r28, 1, 0, %p2;
	add.s32 	%r29, %r26, %r28;
	sub.s32 	%r30, %r27, %r29;
	div.u32 	%r31, %r30, %r2;
	add.s32 	%r4, %r31, %r28;
	and.b32  	%r32, %r4, 3;
	setp.eq.s32 	%p3, %r32, 3;
	mov.u32 	%r81, %r83;
	@%p3 bra 	$L__BB1_4;
	add.s32 	%r33, %r4, 1;
	and.b32  	%r34, %r33, 3;
	neg.s32 	%r79, %r34;
	mov.u32 	%r81, %r83;
$L__BB1_3:
	.pragma "nounroll";
	mul.wide.s32 	%rd5, %r81, 4;
	add.s64 	%rd6, %rd1, %rd5;
	ld.global.u32 	%r35, [%rd6];
	shl.b32 	%r36, %r35, 2;
	add.s32 	%r37, %r3, %r36;
	ld.shared.u32 	%r38, [%r37];
	add.s32 	%r39, %r38, 1;
	st.shared.u32 	[%r37], %r39;
	add.s32 	%r81, %r81, %r2;
	add.s32 	%r79, %r79, 1;
	setp.ne.s32 	%p4, %r79, 0;
	@%p4 bra 	$L__BB1_3;
$L__BB1_4:
	setp.lt.u32 	%p5, %r4, 3;
	@%p5 bra 	$L__BB1_5;
	bra.uni 	$L__BB1_8;
$L__BB1_5:
	shl.b32 	%r11, %r2, 4;
	cvta.to.global.u64 	%rd2, %rd3;
	mov.b32 	%r84, 32;
	mul.wide.s32 	%rd15, %r2, 4;
$L__BB1_6:
	add.s32 	%r62, %r3, %r84;
	ld.shared.u32 	%r63, [%r62+-32];
	mul.wide.s32 	%rd13, %r83, 4;
	add.s64 	%rd14, %rd2, %rd13;
	st.global.u32 	[%rd14], %r63;
	ld.shared.u32 	%r64, [%r62+-28];
	add.s64 	%rd16, %rd14, %rd15;
	st.global.u32 	[%rd16], %r64;
	ld.shared.u32 	%r65, [%r62+-24];
	add.s64 	%rd17, %rd16, %rd15;
	st.global.u32 	[%rd17], %r65;
	ld.shared.u32 	%r66, [%r62+-20];
	add.s64 	%rd18, %rd17, %rd15;
	st.global.u32 	[%rd18], %r66;
	ld.shared.u32 	%r67, [%r62+-16];
	add.s64 	%rd19, %rd18, %rd15;
	st.global.u32 	[%rd19], %r67;
	ld.shared.u32 	%r68, [%r62+-12];
	add.s64 	%rd20, %rd19, %rd15;
	st.global.u32 	[%rd20], %r68;
	ld.shared.u32 	%r69, [%r62+-8];
	add.s64 	%rd21, %rd20, %rd15;
	st.global.u32 	[%rd21], %r69;
	ld.shared.u32 	%r70, [%r62+-4];
	add.s64 	%rd22, %rd21, %rd15;
	st.global.u32 	[%rd22], %r70;
	ld.shared.u32 	%r71, [%r62];
	add.s64 	%rd23, %rd22, %rd15;
	st.global.u32 	[%rd23], %r71;
	ld.shared.u32 	%r72, [%r62+4];
	add.s64 	%rd24, %rd23, %rd15;
	st.global.u32 	[%rd24], %r72;
	ld.shared.u32 	%r73, [%r62+8];
	add.s64 	%rd25, %rd24, %rd15;
	st.global.u32 	[%rd25], %r73;
	ld.shared.u32 	%r74, [%r62+12];
	add.s64 	%rd26, %rd25, %rd15;
	st.global.u32 	[%rd26], %r74;
	ld.shared.u32 	%r75, [%r62+16];
	add.s64 	%rd27, %rd26, %rd15;
	st.global.u32 	[%rd27], %r75;
	ld.shared.u32 	%r76, [%r62+20];
	add.s64 	%rd28, %rd27, %rd15;
	st.global.u32 	[%rd28], %r76;
	ld.shared.u32 	%r77, [%r62+24];
	add.s64 	%rd29, %rd28, %rd15;
	st.global.u32 	[%rd29], %r77;
	ld.shared.u32 	%r78, [%r62+28];
	add.s64 	%rd30, %rd29, %rd15;
	st.global.u32 	[%rd30], %r78;
	add.s32 	%r84, %r84, 64;
	add.s32 	%r83, %r83, %r11;
	setp.ne.s32 	%p7, %r84, 288;
	@%p7 bra 	$L__BB1_6;
	bar.sync 	0;
	ret;
$L__BB1_8:
	mul.wide.s32 	%rd7, %r81, 4;
	add.s64 	%rd8, %rd1, %rd7;
	ld.global.u32 	%r40, [%rd8];
	shl.b32 	%r41, %r40, 2;
	add.s32 	%r42, %r3, %r41;
	ld.shared.u32 	%r43, [%r42];
	add.s32 	%r44, %r43, 1;
	st.shared.u32 	[%r42], %r44;
	mul.wide.s32 	%rd9, %r2, 4;
	add.s64 	%rd10, %rd8, %rd9;
	ld.global.u32 	%r45, [%rd10];
	shl.b32 	%r46, %r45, 2;
	add.s32 	%r47, %r3, %r46;
	ld.shared.u32 	%r48, [%r47];
	add.s32 	%r49, %r48, 1;
	st.shared.u32 	[%r47], %r49;
	add.s64 	%rd11, %rd10, %rd9;
	ld.global.u32 	%r50, [%rd11];
	shl.b32 	%r51, %r50, 2;
	add.s32 	%r52, %r3, %r51;
	ld.shared.u32 	%r53, [%r52];
	add.s32 	%r54, %r53, 1;
	st.shared.u32 	[%r52], %r54;
	add.s64 	%rd12, %rd11, %rd9;
	ld.global.u32 	%r55, [%rd12];
	shl.b32 	%r56, %r55, 2;
	add.s32 	%r57, %r3, %r56;
	ld.shared.u32 	%r58, [%r57];
	add.s32 	%r59, %r58, 1;
	st.shared.u32 	[%r57], %r59;
	shl.b32 	%r60, %r2, 2;
	add.s32 	%r81, %r60, %r81;
	setp.lt.s32 	%p6, %r81, %r18;
	@%p6 bra 	$L__BB1_8;
	bra.uni 	$L__BB1_5;

}
	// .globl	_Z10write_HistPiS_S_i
.visible .entry _Z10write_HistPiS_S_i(
	.param .u64 .ptr .align 1 _Z10write_HistPiS_S_i_param_0,
	.param .u64 .ptr .align 1 _Z10write_HistPiS_S_i_param_1,
	.param .u64 .ptr .align 1 _Z10write_HistPiS_S_i_param_2,
	.param .u32 _Z10write_HistPiS_S_i_param_3
)
{
	.reg .pred 	%p<8>;
	.reg .b32 	%r<92>;
	.reg .b64 	%rd<37>;
	// demoted variable
	.shared .align 4 .b8 _ZZ10write_HistPiS_S_iE7s_psSum[32768];
	ld.param.u64 	%rd5, [_Z10write_HistPiS_S_i_param_0];
	ld.param.u64 	%rd6, [_Z10write_HistPiS_S_i_param_1];
	ld.param.u64 	%rd7, [_Z10write_HistPiS_S_i_param_2];
	ld.param.u32 	%r19, [_Z10write_HistPiS_S_i_param_3];
	cvta.to.global.u64 	%rd1, %rd6;
	cvta.to.global.u64 	%rd2, %rd7;
	cvta.to.global.u64 	%rd3, %rd5;
	mov.u32 	%r21, %tid.x;
	mov.u32 	%r22, %ctaid.x;
	mov.u32 	%r23, %ntid.x;
	mad.lo.s32 	%r88, %r22, %r23, %r21;
	mov.u32 	%r24, %nctaid.x;
	mul.lo.s32 	%r2, %r24, %r23;
	shl.b32 	%r3, %r21, 6;
	shl.b32 	%r4, %r2, 4;
	shl.b32 	%r25, %r21, 8;
	mov.u32 	%r26, _ZZ10write_HistPiS_S_iE7s_psSum;
	add.s32 	%r5, %r26, %r25;
	mov.b32 	%r90, 32;
	mul.wide.s32 	%rd4, %r2, 4;
	mov.u32 	%r89, %r88;
$L__BB2_1:
	mul.wide.s32 	%rd8, %r89, 4;
	add.s64 	%rd9, %rd1, %rd8;
	ld.global.u32 	%r27, [%rd9];
	add.s32 	%r28, %r5, %r90;
	st.shared.u32 	[%r28+-32], %r27;
	add.s64 	%rd10, %rd9, %rd4;
	ld.global.u32 	%r29, [%rd10];
	st.shared.u32 	[%r28+-28], %r29;
	add.s64 	%rd11, %rd10, %rd4;
	ld.global.u32 	%r30, [%rd11];
	st.shared.u32 	[%r28+-24], %r30;
	add.s64 	%rd12, %rd11, %rd4;
	ld.global.u32 	%r31, [%rd12];
	st.shared.u32 	[%r28+-20], %r31;
	add.s64 	%rd13, %rd12, %rd4;
	ld.global.u32 	%r32, [%rd13];
	st.shared.u32 	[%r28+-16], %r32;
	add.s64 	%rd14, %rd13, %rd4;
	ld.global.u32 	%r33, [%rd14];
	st.shared.u32 	[%r28+-12], %r33;
	add.s64 	%rd15, %rd14, %rd4;
	ld.global.u32 	%r34, [%rd15];
	st.shared.u32 	[%r28+-8], %r34;
	add.s64 	%rd16, %rd15, %rd4;
	ld.global.u32 	%r35, [%rd16];
	st.shared.u32 	[%r28+-4], %r35;
	add.s64 	%rd17, %rd16, %rd4;
	ld.global.u32 	%r36, [%rd17];
	st.shared.u32 	[%r28], %r36;
	add.s64 	%rd18, %rd17, %rd4;
	ld.global.u32 	%r37, [%rd18];
	st.shared.u32 	[%r28+4], %r37;
	add.s64 	%rd19, %rd18, %rd4;
	ld.global.u32 	%r38, [%rd19];
	st.shared.u32 	[%r28+8], %r38;
	add.s64 	%rd20, %rd19, %rd4;
	ld.global.u32 	%r39, [%rd20];
	st.shared.u32 	[%r28+12], %r39;
	add.s64 	%rd21, %rd20, %rd4;
	ld.global.u32 	%r40, [%rd21];
	st.shared.u32 	[%r28+16], %r40;
	add.s64 	%rd22, %rd21, %rd4;
	ld.global.u32 	%r41, [%rd22];
	st.shared.u32 	[%r28+20], %r41;
	add.s64 	%rd23, %rd22, %rd4;
	ld.global.u32 	%r42, [%rd23];
	st.shared.u32 	[%r28+24], %r42;
	add.s64 	%rd24, %rd23, %rd4;
	ld.global.u32 	%r43, [%rd24];
	st.shared.u32 	[%r28+28], %r43;
	add.s32 	%r90, %r90, 64;
	add.s32 	%r89, %r89, %r4;
	setp.eq.s32 	%p1, %r90, 288;
	@%p1 bra 	$L__BB2_2;
	bra.uni 	$L__BB2_1;
$L__BB2_2:
	setp.ge.s32 	%p2, %r88, %r19;
	@%p2 bra 	$L__BB2_8;
	add.s32 	%r44, %r88, %r2;
	max.s32 	%r45, %r19, %r44;
	setp.lt.s32 	%p3, %r44, %r19;
	selp.u32 	%r46, 1, 0, %p3;
	add.s32 	%r47, %r44, %r46;
	sub.s32 	%r48, %r45, %r47;
	div.u32 	%r49, %r48, %r2;
	add.s32 	%r6, %r49, %r46;
	and.b32  	%r50, %r6, 3;
	setp.eq.s32 	%p4, %r50, 3;
	@%p4 bra 	$L__BB2_6;
	add.s32 	%r51, %r6, 1;
	and.b32  	%r52, %r51, 3;
	neg.s32 	%r86, %r52;
$L__BB2_5:
	.pragma "nounroll";
	mul.wide.s32 	%rd25, %r88, 4;
	add.s64 	%rd26, %rd2, %rd25;
	add.s64 	%rd27, %rd3, %rd25;
	ld.global.u32 	%r53, [%rd27];
	add.s32 	%r54, %r53, %r3;
	shl.b32 	%r55, %r54, 2;
	add.s32 	%r57, %r26, %r55;
	ld.shared.u32 	%r58, [%r57];
	st.global.u32 	[%rd26], %r58;
	add.s32 	%r59, %r58, 1;
	st.shared.u32 	[%r57], %r59;
	add.s32 	%r88, %r88, %r2;
	add.s32 	%r86, %r86, 1;
	setp.ne.s32 	%p5, %r86, 0;
	@%p5 bra 	$L__BB2_5;
$L__BB2_6:
	setp.lt.u32 	%p6, %r6, 3;
	@%p6 bra 	$L__BB2_8;
$L__BB2_7:
	mul.wide.s32 	%rd28, %r88, 4;
	add.s64 	%rd29, %rd3, %rd28;
	ld.global.u32 	%r60, [%rd29];
	add.s32 	%r61, %r60, %r3;
	shl.b32 	%r62, %r61, 2;
	add.s32 	%r64, %r26, %r62;
	ld.shared.u32 	%r65, [%r64];
	add.s64 	%rd30, %rd2, %rd28;
	st.global.u32 	[%rd30], %r65;
	add.s32 	%r66, %r65, 1;
	st.shared.u32 	[%r64], %r66;
	add.s64 	%rd31, %rd29, %rd4;
	ld.global.u32 	%r67, [%rd31];
	add.s32 	%r68, %r67, %r3;
	shl.b32 	%r69, %r68, 2;
	add.s32 	%r70, %r26, %r69;
	ld.shared.u32 	%r71, [%r70];
	add.s64 	%rd32, %rd30, %rd4;
	st.global.u32 	[%rd32], %r71;
	add.s32 	%r72, %r71, 1;
	st.shared.u32 	[%r70], %r72;
	add.s64 	%rd33, %rd31, %rd4;
	ld.global.u32 	%r73, [%rd33];
	add.s32 	%r74, %r73, %r3;
	shl.b32 	%r75, %r74, 2;
	add.s32 	%r76, %r26, %r75;
	ld.shared.u32 	%r77, [%r76];
	add.s64 	%rd34, %rd32, %rd4;
	st.global.u32 	[%rd34], %r77;
	add.s32 	%r78, %r77, 1;
	st.shared.u32 	[%r76], %r78;
	add.s64 	%rd35, %rd33, %rd4;
	ld.global.u32 	%r79, [%rd35];
	add.s32 	%r80, %r79, %r3;
	shl.b32 	%r81, %r80, 2;
	add.s32 	%r82, %r26, %r81;
	ld.shared.u32 	%r83, [%r82];
	add.s64 	%rd36, %rd34, %rd4;
	st.global.u32 	[%rd36], %r83;
	add.s32 	%r84, %r83, 1;
	st.shared.u32 	[%r82], %r84;
	shl.b32 	%r85, %r2, 2;
	add.s32 	%r88, %r85, %r88;
	setp.lt.s32 	%p7, %r88, %r19;
	@%p7 bra 	$L__BB2_7;
$L__BB2_8:
	ret;

}
	// .globl	_Z11getStartPosPiS_i
.visible .entry _Z11getStartPosPiS_i(
	.param .u64 .ptr .align 1 _Z11getStartPosPiS_i_param_0,
	.param .u64 .ptr .align 1 _Z11getStartPosPiS_i_param_1,
	.param .u32 _Z11getStartPosPiS_i_param_2
)
{
	.reg .pred 	%p<2>;
	.reg .b32 	%r<9>;
	.reg .b64 	%rd<9>;

	ld.param.u64 	%rd1, [_Z11getStartPosPiS_i_param_0];
	ld.param.u64 	%rd2, [_Z11getStartPosPiS_i_param_1];
	mov.u32 	%r3, %tid.x;
	mov.u32 	%r4, %ctaid.x;
	mov.u32 	%r1, %ntid.x;
	mad.lo.s32 	%r2, %r4, %r1, %r3;
	setp.gt.s32 	%p1, %r2, 63;
	@%p1 bra 	$L__BB3_2;
	cvta.to.global.u64 	%rd3, %rd1;
	cvta.to.global.u64 	%rd4, %rd2;
	mov.u32 	%r5, %nctaid.x;
	mul.lo.s32 	%r6, %r5, %r1;
	mul.lo.s32 	%r7, %r6, %r2;
	mul.wide.s32 	%rd5, %r7, 4;
	add.s64 	%rd6, %rd3, %rd5;
	ld.global.u32 	%r8, [%rd6];
	mul.wide.s32 	%rd7, %r2, 4;
	add.s64 	%rd8, %rd4, %rd7;
	st.global.u32 	[%rd8], %r8;
$L__BB3_2:
	ret;

}
	// .globl	_Z7scatterPiPfS_S0_S_i
.visible .entry _Z7scatterPiPfS_S0_S_i(
	.param .u64 .ptr .align 1 _Z7scatterPiPfS_S0_S_i_param_0,
	.param .u64 .ptr .align 1 _Z7scatterPiPfS_S0_S_i_param_1,
	.param .u64 .ptr .align 1 _Z7scatterPiPfS_S0_S_i_param_2,
	.param .u64 .ptr .align 1 _Z7scatterPiPfS_S0_S_i_param_3,
	.param .u64 .ptr .align 1 _Z7scatterPiPfS_S0_S_i_param_4,
	.param .u32 _Z7scatterPiPfS_S0_S_i_param_5
)
{
	.reg .pred 	%p<7>;
	.reg .b32 	%r<46>;
	.reg .b32 	%f<6>;
	.reg .b64 	%rd<49>;

	ld.param.u64 	%rd6, [_Z7scatterPiPfS_S0_S_i_param_0];
	ld.param.u64 	%rd7, [_Z7scatterPiPfS_S0_S_i_param_1];
	ld.param.u64 	%rd8, [_Z7scatterPiPfS_S0_S_i_param_2];
	ld.param.u64 	%rd9, [_Z7scatterPiPfS_S0_S_i_param_3];
	ld.param.u64 	%rd10, [_Z7scatterPiPfS_S0_S_i_param_4];
	ld.param.u32 	%r12, [_Z7scatterPiPfS_S0_S_i_param_5];
	cvta.to.global.u64 	%rd1, %rd9;
	cvta.to.global.u64 	%rd2, %rd7;
	cvta.to.global.u64 	%rd3, %rd8;
	cvta.to.global.u64 	%rd4, %rd10;
	cvta.to.global.u64 	%rd5, %rd6;
	mov.u32 	%r13, %tid.x;
	mov.u32 	%r14, %ctaid.x;
	mov.u32 	%r15, %ntid.x;
	mad.lo.s32 	%r44, %r14, %r15, %r13;
	mov.u32 	%r16, %nctaid.x;
	mul.lo.s32 	%r2, %r15, %r16;
	setp.ge.s32 	%p1, %r44, %r12;
	@%p1 bra 	$L__BB4_7;
	add.s32 	%r17, %r44, %r2;
	max.s32 	%r18, %r12, %r17;
	setp.lt.s32 	%p2, %r17, %r12;
	selp.u32 	%r19, 1, 0, %p2;
	add.s32 	%r20, %r17, %r19;
	sub.s32 	%r21, %r18, %r20;
	div.u32 	%r22, %r21, %r2;
	add.s32 	%r3, %r22, %r19;
	and.b32  	%r23, %r3, 3;
	setp.eq.s32 	%p3, %r23, 3;
	@%p3 bra 	$L__BB4_4;
	add.s32 	%r24, %r3, 1;
	and.b32  	%r25, %r24, 3;
	neg.s32 	%r42, %r25;
$L__BB4_3:
	.pragma "nounroll";
	mul.wide.s32 	%rd11, %r44, 4;
	add.s64 	%rd12, %rd2, %rd11;
	add.s64 	%rd13, %rd4, %rd11;
	add.s64 	%rd14, %rd5, %rd11;
	ld.global.u32 	%r26, [%rd14];
	ld.global.u32 	%r27, [%rd13];
	mul.wide.s32 	%rd15, %r27, 4;
	add.s64 	%rd16, %rd3, %rd15;
	st.global.u32 	[%rd16], %r26;
	ld.global.f32 	%f1, [%rd12];
	ld.global.u32 	%r28, [%rd13];
	mul.wide.s32 	%rd17, %r28, 4;
	add.s64 	%rd18, %rd1, %rd17;
	st.global.f32 	[%rd18], %f1;
	add.s32 	%r44, %r44, %r2;
	add.s32 	%r42, %r42, 1;
	setp.ne.s32 	%p4, %r42, 0;
	@%p4 bra 	$L__BB4_3;
$L__BB4_4:
	setp.lt.u32 	%p5, %r3, 3;
	@%p5 bra 	$L__BB4_7;
	mul.wide.s32 	%rd27, %r2, 4;
	shl.b32 	%r41, %r2, 2;
$L__BB4_6:
	mul.wide.s32 	%rd19, %r44, 4;
	add.s64 	%rd20, %rd5, %rd19;
	ld.global.u32 	%r29, [%rd20];
	add.s64 	%rd21, %rd4, %rd19;
	ld.global.u32 	%r30, [%rd21];
	mul.wide.s32 	%rd22, %r30, 4;
	add.s64 	%rd23, %rd3, %rd22;
	st.global.u32 	[%rd23], %r29;
	add.s64 	%rd24, %rd2, %rd19;
	ld.global.f32 	%f2, [%rd24];
	ld.global.u32 	%r31, [%rd21];
	mul.wide.s32 	%rd25, %r31, 4;
	add.s64 	%rd26, %rd1, %rd25;
	st.global.f32 	[%rd26], %f2;
	add.s64 	%rd28, %rd20, %rd27;
	ld.global.u32 	%r32, [%rd28];
	add.s64 	%rd29, %rd21, %rd27;
	ld.global.u32 	%r33, [%rd29];
	mul.wide.s32 	%rd30, %r33, 4;
	add.s64 	%rd31, %rd3, %rd30;
	st.global.u32 	[%rd31], %r32;
	add.s64 	%rd32, %rd24, %rd27;
	ld.global.f32 	%f3, [%rd32];
	ld.global.u32 	%r34, [%rd29];
	mul.wide.s32 	%rd33, %r34, 4;
	add.s64 	%rd34, %rd1, %rd33;
	st.global.f32 	[%rd34], %f3;
	add.s64 	%rd35, %rd28, %rd27;
	ld.global.u32 	%r35, [%rd35];
	add.s64 	%rd36, %rd29, %rd27;
	ld.global.u32 	%r36, [%rd36];
	mul.wide.s32 	%rd37, %r36, 4;
	add.s64 	%rd38, %rd3, %rd37;
	st.global.u32 	[%rd38], %r35;
	add.s64 	%rd39, %rd32, %rd27;
	ld.global.f32 	%f4, [%rd39];
	ld.global.u32 	%r37, [%rd36];
	mul.wide.s32 	%rd40, %r37, 4;
	add.s64 	%rd41, %rd1, %rd40;
	st.global.f32 	[%rd41], %f4;
	add.s64 	%rd42, %rd35, %rd27;
	ld.global.u32 	%r38, [%rd42];
	add.s64 	%rd43, %rd36, %rd27;
	ld.global.u32 	%r39, [%rd43];
	mul.wide.s32 	%rd44, %r39, 4;
	add.s64 	%rd45, %rd3, %rd44;
	st.global.u32 	[%rd45], %r38;
	add.s64 	%rd46, %rd39, %rd27;
	ld.global.f32 	%f5, [%rd46];
	ld.global.u32 	%r40, [%rd43];
	mul.wide.s32 	%rd47, %r40, 4;
	add.s64 	%rd48, %rd1, %rd47;
	st.global.f32 	[%rd48], %f5;
	add.s32 	%r44, %r41, %r44;
	setp.lt.s32 	%p6, %r44, %r12;
	@%p6 bra 	$L__BB4_6;
$L__BB4_7:
	ret;

}
	// .globl	_Z4joinPiPfS_S0_S_S_S_ii
.visible .entry _Z4joinPiPfS_S0_S_S_S_ii(
	.param .u64 .ptr .align 1 _Z4joinPiPfS_S0_S_S_S_ii_param_0,
	.param .u64 .ptr .align 1 _Z4joinPiPfS_S0_S_S_S_ii_param_1,
	.param .u64 .ptr .align 1 _Z4joinPiPfS_S0_S_S_S_ii_param_2,
	.param .u64 .ptr .align 1 _Z4joinPiPfS_S0_S_S_S_ii_param_3,
	.param .u64 .ptr .align 1 _Z4joinPiPfS_S0_S_S_S_ii_param_4,
	.param .u64 .ptr .align 1 _Z4joinPiPfS_S0_S_S_S_ii_param_5,
	.param .u64 .ptr .align 1 _Z4joinPiPfS_S0_S_S_S_ii_param_6,
	.param .u32 _Z4joinPiPfS_S0_S_S_S_ii_param_7,
	.param .u32 _Z4joinPiPfS_S0_S_S_S_ii_param_8
)
{


	ret;

}
	// .globl	_ZN3cub18CUB_300001_SM_10006detail11EmptyKernelIvEEvv
.visible .entry _ZN3cub18CUB_300001_SM_10006detail11EmptyKernelIvEEvv()
{


	ret;

}


// ===== COMPILED SASS (sm_100) =====

	.target	sm_100

	.elftype	@"ET_EXEC"


//--------------------- .note.nv.tkinfo           --------------------------
	.section	.note.nv.tkinfo,"",@"SHT_NOTE"
	.sectionflags	@"SHF_NOTE_NV_TKINFO"
	.tkinfo
        /*0018*/ 	.word	0x00000002
        /*0030*/ 	.string	""
        /*0030*/ 	.string	"ptxas"
        /*0030*/ 	.string	"Cuda compilation tools, release 13.0, V13.0.88"
        /*0030*/ 	.string	"Build cuda_13.0.r13.0/compiler.36424714_0"
        /*0030*/ 	.string	"-arch sm_100 -m 64 "



//--------------------- .note.nv.cuinfo           --------------------------
	.section	.note.nv.cuinfo,"",@"SHT_NOTE"
	.sectionflags	@"SHF_NOTE_NV_CUINFO"
        /*0018*/ 	.short	0x0002
        /*001a*/ 	.short	0x0064
        /*001c*/ 	.short	0x0082
	.zero		2


//--------------------- .nv.info                  --------------------------
	.section	.nv.info,"",@"SHT_CUDA_INFO"
	.align	4


	//----- nvinfo : EIATTR_REGCOUNT
	.align		4
        /*0000*/ 	.byte	0x04, 0x2f
        /*0002*/ 	.short	(.L_46 - .L_45)
	.align		4
.L_45:
        /*0004*/ 	.word	index@(_Z7mapPartPiS_i)
        /*0008*/ 	.word	0x0000001a


	//----- nvinfo : EIATTR_FRAME_SIZE
	.align		4
.L_46:
        /*000c*/ 	.byte	0x04, 0x11
        /*000e*/ 	.short	(.L_48 - .L_47)
	.align		4
.L_47:
        /*0010*/ 	.word	index@(_Z7mapPartPiS_i)
        /*0014*/ 	.word	0x00000000


	//----- nvinfo : EIATTR_REGCOUNT
	.align		4
.L_48:
        /*0018*/ 	.byte	0x04, 0x2f
        /*001a*/ 	.short	(.L_50 - .L_49)
	.align		4
.L_49:
        /*001c*/ 	.word	index@(_Z10count_HistPiS_i)
        /*0020*/ 	.word	0x00000028


	//----- nvinfo : EIATTR_FRAME_SIZE
	.align		4
.L_50:
        /*0024*/ 	.byte	0x04, 0x11
        /*0026*/ 	.short	(.L_52 - .L_51)
	.align		4
.L_51:
        /*0028*/ 	.word	index@(_Z10count_HistPiS_i)
        /*002c*/ 	.word	0x00000000


	//----- nvinfo : EIATTR_REGCOUNT
	.align		4
.L_52:
        /*0030*/ 	.byte	0x04, 0x2f
        /*0032*/ 	.short	(.L_54 - .L_53)
	.align		4
.L_53:
        /*0034*/ 	.word	index@(_Z10write_HistPiS_S_i)
        /*0038*/ 	.word	0x00000020


	//----- nvinfo : EIATTR_FRAME_SIZE
	.align		4
.L_54:
        /*003c*/ 	.byte	0x04, 0x11
        /*003e*/ 	.short	(.L_56 - .L_55)
	.align		4
.L_55:
        /*0040*/ 	.word	index@(_Z10write_HistPiS_S_i)
        /*0044*/ 	.word	0x00000000


	//----- nvinfo : EIATTR_REGCOUNT
	.align		4
.L_56:
        /*0048*/ 	.byte	0x04, 0x2f
        /*004a*/ 	.short	(.L_58 - .L_57)
	.align		4
.L_57:
        /*004c*/ 	.word	index@(_Z11getStartPosPiS_i)
        /*0050*/ 	.word	0x0000000a


	//----- nvinfo : EIATTR_FRAME_SIZE
	.align		4
.L_58:
        /*0054*/ 	.byte	0x04, 0x11
        /*0056*/ 	.short	(.L_60 - .L_59)
	.align		4
.L_59:
        /*0058*/ 	.word	index@(_Z11getStartPosPiS_i)
        /*005c*/ 	.word	0x00000000


	//----- nvinfo : EIATTR_REGCOUNT
	.align		4
.L_60:
        /*0060*/ 	.byte	0x04, 0x2f
        /*0062*/ 	.short	(.L_62 - .L_61)
	.align		4
.L_61:
        /*0064*/ 	.word	index@(_Z7scatterPiPfS_S0_S_i)
        /*0068*/ 	.word	0x00000020


	//----- nvinfo : EIATTR_FRAME_SIZE
	.align		4
.L_62:
        /*006c*/ 	.byte	0x04, 0x11
        /*006e*/ 	.short	(.L_64 - .L_63)
	.align		4
.L_63:
        /*0070*/ 	.word	index@(_Z7scatterPiPfS_S0_S_i)
        /*0074*/ 	.word	0x00000000


	//----- nvinfo : EIATTR_REGCOUNT
	.align		4
.L_64:
        /*0078*/ 	.byte	0x04, 0x2f
        /*007a*/ 	.short	(.L_66 - .L_65)
	.align		4
.L_65:
        /*007c*/ 	.word	index@(_Z4joinPiPfS_S0_S_S_S_ii)
        /*0080*/ 	.word	0x00000004


	//----- nvinfo : EIATTR_FRAME_SIZE
	.align		4
.L_66:
        /*0084*/ 	.byte	0x04, 0x11
        /*0086*/ 	.short	(.L_68 - .L_67)
	.align		4
.L_67:
        /*0088*/ 	.word	index@(_Z4joinPiPfS_S0_S_S_S_ii)
        /*008c*/ 	.word	0x00000000


	//----- nvinfo : EIATTR_REGCOUNT
	.align		4
.L_68:
        /*0090*/ 	.byte	0x04, 0x2f
        /*0092*/ 	.short	(.L_70 - .L_69)
	.align		4
.L_69:
        /*0094*/ 	.word	index@(_ZN3cub18CUB_300001_SM_10006detail11EmptyKernelIvEEvv)
        /*0098*/ 	.word	0x00000004


	//----- nvinfo : EIATTR_FRAME_SIZE
	.align		4
.L_70:
        /*009c*/ 	.byte	0x04, 0x11
        /*009e*/ 	.short	(.L_72 - .L_71)
	.align		4
.L_71:
        /*00a0*/ 	.word	index@(_ZN3cub18CUB_300001_SM_10006detail11EmptyKernelIvEEvv)
        /*00a4*/ 	.word	0x00000000


	//----- nvinfo : EIATTR_MIN_STACK_SIZE
	.align		4
.L_72:
        /*00a8*/ 	.byte	0x04, 0x12
        /*00aa*/ 	.short	(.L_74 - .L_73)
	.align		4
.L_73:
        /*00ac*/ 	.word	index@(_ZN3cub18CUB_300001_SM_10006detail11EmptyKernelIvEEvv)
        /*00b0*/ 	.word	0x00000000


	//----- nvinfo : EIATTR_MIN_STACK_SIZE
	.align		4
.L_74:
        /*00b4*/ 	.byte	0x04, 0x12
        /*00b6*/ 	.short	(.L_76 - .L_75)
	.align		4
.L_75:
        /*00b8*/ 	.word	index@(_Z4joinPiPfS_S0_S_S_S_ii)
        /*00bc*/ 	.word	0x00000000


	//----- nvinfo : EIATTR_MIN_STACK_SIZE
	.align		4
.L_76:
        /*00c0*/ 	.byte	0x04, 0x12
        /*00c2*/ 	.short	(.L_78 - .L_77)
	.align		4
.L_77:
        /*00c4*/ 	.word	index@(_Z7scatterPiPfS_S0_S_i)
        /*00c8*/ 	.word	0x00000000


	//----- nvinfo : EIATTR_MIN_STACK_SIZE
	.align		4
.L_78:
        /*00cc*/ 	.byte	0x04, 0x12
        /*00ce*/ 	.short	(.L_80 - .L_79)
	.align		4
.L_79:
        /*00d0*/ 	.word	index@(_Z11getStartPosPiS_i)
        /*00d4*/ 	.word	0x00000000


	//----- nvinfo : EIATTR_MIN_STACK_SIZE
	.align		4
.L_80:
        /*00d8*/ 	.byte	0x04, 0x12
        /*00da*/ 	.short	(.L_82 - .L_81)
	.align		4
.L_81:
        /*00dc*/ 	.word	index@(_Z10write_HistPiS_S_i)
        /*00e0*/ 	.word	0x00000000


	//----- nvinfo : EIATTR_MIN_STACK_SIZE
	.align		4
.L_82:
        /*00e4*/ 	.byte	0x04, 0x12
        /*00e6*/ 	.short	(.L_84 - .L_83)
	.align		4
.L_83:
        /*00e8*/ 	.word	index@(_Z10count_HistPiS_i)
        /*00ec*/ 	.word	0x00000000


	//----- nvinfo : EIATTR_MIN_STACK_SIZE
	.align		4
.L_84:
        /*00f0*/ 	.byte	0x04, 0x12
        /*00f2*/ 	.short	(.L_86 - .L_85)
	.align		4
.L_85:
        /*00f4*/ 	.word	index@(_Z7mapPartPiS_i)
        /*00f8*/ 	.word	0x00000000
.L_86:


//--------------------- .nv.compat                --------------------------
	.section	.nv.compat,"",@"SHT_CUDA_COMPAT_INFO"
	.align	4
        /*0000*/ 	.byte	0x02, 0x09, 0x00, 0x00, 0x02, 0x02, 0x01, 0x00, 0x02, 0x05, 0x05, 0x00, 0x03, 0x07, 0x01, 0x01
        /*0010*/ 	.byte	0x02, 0x03, 0x00, 0x00, 0x02, 0x06, 0x01, 0x00, 0x04, 0x0b, 0x08, 0x00, 0x09, 0x00, 0x00, 0x00
        /*0020*/ 	.byte	0x00, 0x00, 0x00, 0x00


//--------------------- .nv.info._ZN3cub18CUB_300001_SM_10006detail11EmptyKernelIvEEvv --------------------------
	.section	.nv.info._ZN3cub18CUB_300001_SM_10006detail11EmptyKernelIvEEvv,"",@"SHT_CUDA_INFO"
	.sectionflags	@""
	.align	4


	//----- nvinfo : EIATTR_CUDA_API_VERSION
	.align		4
        /*0000*/ 	.byte	0x04, 0x37
        /*0002*/ 	.short	(.L_88 - .L_87)
.L_87:
        /*0004*/ 	.word	0x00000082


	//----- nvinfo : EIATTR_SPARSE_MMA_MASK
	.align		4
.L_88:
        /*0008*/ 	.byte	0x03, 0x50
        /*000a*/ 	.short	0x0000


	//----- nvinfo : EIATTR_MAXREG_COUNT
	.align		4
        /*000c*/ 	.byte	0x03, 0x1b
        /*000e*/ 	.short	0x00ff


	//----- nvinfo : EIATTR_MERCURY_ISA_VERSION
	.align		4
        /*0010*/ 	.byte	0x03, 0x5f
        /*0012*/ 	.short	0x0101


	//----- nvinfo : EIATTR_VRC_CTA_INIT_COUNT
	.align		4
        /*0014*/ 	.byte	0x02, 0x4a
	.zero		1
	.zero		1


	//----- nvinfo : EIATTR_EXIT_INSTR_OFFSETS
	.align		4
        /*0018*/ 	.byte	0x04, 0x1c
        /*001a*/ 	.short	(.L_90 - .L_89)


	//   ....[0]....
.L_89:
        /*001c*/ 	.word	0x00000010


	//----- nvinfo : EIATTR_SW_WAR
	.align		4
.L_90:
        /*0020*/ 	.byte	0x04, 0x36
        /*0022*/ 	.short	(.L_92 - .L_91)
.L_91:
        /*0024*/ 	.word	0x00000008
.L_92:


//--------------------- .nv.info._Z4joinPiPfS_S0_S_S_S_ii --------------------------
	.section	.nv.info._Z4joinPiPfS_S0_S_S_S_ii,"",@"SHT_CUDA_INFO"
	.sectionflags	@""
	.align	4


	//----- nvinfo : EIATTR_CUDA_API_VERSION
	.align		4
        /*0000*/ 	.byte	0x04, 0x37
        /*0002*/ 	.short	(.L_94 - .L_93)
.L_93:
        /*0004*/ 	.word	0x00000082


	//----- nvinfo : EIATTR_KPARAM_INFO
	.align		4
.L_94:
        /*0008*/ 	.byte	0x04, 0x17
        /*000a*/ 	.short	(.L_96 - .L_95)
.L_95:
        /*000c*/ 	.word	0x00000000
        /*0010*/ 	.short	0x0008
        /*0012*/ 	.short	0x003c
        /*0014*/ 	.byte	0x00, 0xf0, 0x11, 0x00


	//----- nvinfo : EIATTR_KPARAM_INFO
	.align		4
.L_96:
        /*0018*/ 	.byte	0x04, 0x17
        /*001a*/ 	.short	(.L_98 - .L_97)
.L_97:
        /*001c*/ 	.word	0x00000000
        /*0020*/ 	.short	0x0007
        /*0022*/ 	.short	0x0038
        /*0024*/ 	.byte	0x00, 0xf0, 0x11, 0x00


	//----- nvinfo : EIATTR_KPARAM_INFO
	.align		4
.L_98:
        /*0028*/ 	.byte	0x04, 0x17
        /*002a*/ 	.short	(.L_100 - .L_99)
.L_99:
        /*002c*/ 	.word	0x00000000
        /*0030*/ 	.short	0x0006
        /*0032*/ 	.short	0x0030
        /*0034*/ 	.byte	0x00, 0xf5, 0x21, 0x00


	//----- nvinfo : EIATTR_KPARAM_INFO
	.align		4
.L_100:
        /*0038*/ 	.byte	0x04, 0x17
        /*003a*/ 	.short	(.L_102 - .L_101)
.L_101:
        /*003c*/ 	.word	0x00000000
        /*0040*/ 	.short	0x0005
        /*0042*/ 	.short	0x0028
        /*0044*/ 	.byte	0x00, 0xf5, 0x21, 0x00


	//----- nvinfo : EIATTR_KPARAM_INFO
	.align		4
.L_102:
        /*0048*/ 	.byte	0x04, 0x17
        /*004a*/ 	.short	(.L_104 - .L_103)
.L_103:
        /*004c*/ 	.word	0x00000000
        /*0050*/ 	.short	0x0004
        /*0052*/ 	.short	0x0020
        /*0054*/ 	.byte	0x00, 0xf5, 0x21, 0x00


	//----- nvinfo : EIATTR_KPARAM_INFO
	.align		4
.L_104:
        /*0058*/ 	.byte	0x04, 0x17
        /*005a*/ 	.short	(.L_106 - .L_105)
.L_105:
        /*005c*/ 	.word	0x00000000
        /*0060*/ 	.short	0x0003
        /*0062*/ 	.short	0x0018
        /*0064*/ 	.byte	0x00, 0xf5, 0x21, 0x00


	//----- nvinfo : EIATTR_KPARAM_INFO
	.align		4
.L_106:
        /*0068*/ 	.byte	0x04, 0x17
        /*006a*/ 	.short	(.L_108 - .L_107)
.L_107:
        /*006c*/ 	.word	0x00000000
        /*0070*/ 	.short	0x0002
        /*0072*/ 	.short	0x0010
        /*0074*/ 	.byte	0x00, 0xf5, 0x21, 0x00


	//----- nvinfo : EIATTR_KPARAM_INFO
	.align		4
.L_108:
        /*0078*/ 	.byte	0x04, 0x17
        /*007a*/ 	.short	(.L_110 - .L_109)
.L_109:
        /*007c*/ 	.word	0x00000000
        /*0080*/ 	.short	0x0001
        /*0082*/ 	.short	0x0008
        /*0084*/ 	.byte	0x00, 0xf5, 0x21, 0x00


	//----- nvinfo : EIATTR_KPARAM_INFO
	.align		4
.L_110:
        /*0088*/ 	.byte	0x04, 0x17
        /*008a*/ 	.short	(.L_112 - .L_111)
.L_111:
        /*008c*/ 	.word	0x00000000
        /*0090*/ 	.short	0x0000
        /*0092*/ 	.short	0x0000
        /*0094*/ 	.byte	0x00, 0xf5, 0x21, 0x00


	//----- nvinfo : EIATTR_SPARSE_MMA_MASK
	.align		4
.L_112:
        /*0098*/ 	.byte	0x03, 0x50
        /*009a*/ 	.short	0x0000


	//----- nvinfo : EIATTR_MAXREG_COUNT
	.align		4
        /*009c*/ 	.byte	0x03, 0x1b
        /*009e*/ 	.short	0x00ff


	//----- nvinfo : EIATTR_MERCURY_ISA_VERSION
	.align		4
        /*00a0*/ 	.byte	0x03, 0x5f
        /*00a2*/ 	.short	0x0101


	//----- nvinfo : EIATTR_VRC_CTA_INIT_COUNT
	.align		4
        /*00a4*/ 	.byte	0x02, 0x4a
	.zero		1
	.zero		1


	//----- nvinfo : EIATTR_EXIT_INSTR_OFFSETS
	.align		4
        /*00a8*/ 	.byte	0x04, 0x1c
        /*00aa*/ 	.short	(.L_114 - .L_113)


	//   ....[0]....
.L_113:
        /*00ac*/ 	.word	0x00000010


	//----- nvinfo : EIATTR_CBANK_PARAM_SIZE
	.align		4
.L_114:
        /*00b0*/ 	.byte	0x03, 0x19
        /*00b2*/ 	.short	0x0040


	//----- nvinfo : EIATTR_PARAM_CBANK
	.align		4
        /*00b4*/ 	.byte	0x04, 0x0a
        /*00b6*/ 	.short	(.L_116 - .L_115)
	.align		4
.L_115:
        /*00b8*/ 	.word	index@(.nv.constant0._Z4joinPiPfS_S0_S_S_S_ii)
        /*00bc*/ 	.short	0x0380
        /*00be*/ 	.short	0x0040


	//----- nvinfo : EIATTR_SW_WAR
	.align		4
.L_116:
        /*00c0*/ 	.byte	0x04, 0x36
        /*00c2*/ 	.short	(.L_118 - .L_117)
.L_117:
        /*00c4*/ 	.word	0x00000008
.L_118:


//--------------------- .nv.info._Z7scatterPiPfS_S0_S_i --------------------------
	.section	.nv.info._Z7scatterPiPfS_S0_S_i,"",@"SHT_CUDA_INFO"
	.sectionflags	@""
	.align	4


	//----- nvinfo : EIATTR_CUDA_API_VERSION
	.align		4
        /*0000*/ 	.byte	0x04, 0x37
        /*0002*/ 	.short	(.L_120 - .L_119)
.L_119:
        /*0004*/ 	.word	0x00000082


	//----- nvinfo : EIATTR_KPARAM_INFO
	.align		4
.L_120:
        /*0008*/ 	.byte	0x04, 0x17
        /*000a*/ 	.short	(.L_122 - .L_121)
.L_121:
        /*000c*/ 	.word	0x00000000
        /*0010*/ 	.short	0x0005
        /*0012*/ 	.short	0x0028
        /*0014*/ 	.byte	0x00, 0xf0, 0x11, 0x00


	//----- nvinfo : EIATTR_KPARAM_INFO
	.align		4
.L_122:
        /*0018*/ 	.byte	0x04, 0x17
        /*001a*/ 	.short	(.L_124 - .L_123)
.L_123:
        /*001c*/ 	.word	0x00000000
        /*0020*/ 	.short	0x0004
        /*0022*/ 	.short	0x0020
        /*0024*/ 	.byte	0x00, 0xf5, 0x21, 0x00


	//----- nvinfo : EIATTR_KPARAM_INFO
	.align		4
.L_124:
        /*0028*/ 	.byte	0x04, 0x17
        /*002a*/ 	.short	(.L_126 - .L_125)
.L_125:
        /*002c*/ 	.word	0x00000000
        /*0030*/ 	.short	0x0003
        /*0032*/ 	.short	0x0018
        /*0034*/ 	.byte	0x00, 0xf5, 0x21, 0x00


	//----- nvinfo : EIATTR_KPARAM_INFO
	.align		4
.L_126:
        /*0038*/ 	.byte	0x04, 0x17
        /*003a*/ 	.short	(.L_128 - .L_127)
.L_127:
        /*003c*/ 	.word	0x00000000
        /*0040*/ 	.short	0x0002
        /*0042*/ 	.short	0x0010
        /*0044*/ 	.byte	0x00, 0xf5, 0x21, 0x00


	//----- nvinfo : EIATTR_KPARAM_INFO
	.align		4
.L_128:
        /*0048*/ 	.byte	0x04, 0x17
        /*004a*/ 	.short	(.L_130 - .L_129)
.L_129:
        /*004c*/ 	.word	0x00000000
        /*0050*/ 	.short	0x0001
        /*0052*/ 	.short	0x0008
        /*0054*/ 	.byte	0x00, 0xf5, 0x21, 0x00


	//----- nvinfo : EIATTR_KPARAM_INFO
	.align		4
.L_130:
        /*0058*/ 	.byte	0x04, 0x17
        /*005a*/ 	.short	(.L_132 - .L_131)
.L_131:
        /*005c*/ 	.word	0x00000000
        /*0060*/ 	.short	0x0000
        /*0062*/ 	.short	0x0000
        /*0064*/ 	.byte	0x00, 0xf5, 0x21, 0x00


	//----- nvinfo : EIATTR_SPARSE_MMA_MASK
	.align		4
.L_132:
        /*0068*/ 	.byte	0x03, 0x50
        /*006a*/ 	.short	0x0000


	//----- nvinfo : EIATTR_MAXREG_COUNT
	.align		4
        /*006c*/ 	.byte	0x03, 0x1b
        /*006e*/ 	.short	0x00ff


	//----- nvinfo : EIATTR_MERCURY_ISA_VERSION
	.align		4
        /*0070*/ 	.byte	0x03, 0x5f
        /*0072*/ 	.short	0x0101


	//----- nvinfo : EIATTR_VRC_CTA_INIT_COUNT
	.align		4
        /*0074*/ 	.byte	0x02, 0x4a
	.zero		1
	.zero		1


	//----- nvinfo : EIATTR_EXIT_INSTR_OFFSETS
	.align		4
        /*0078*/ 	.byte	0x04, 0x1c
        /*007a*/ 	.short	(.L_134 - .L_133)


	//   ....[0]....
.L_133:
        /*007c*/ 	.word	0x00000090


	//   ....[1]....
        /*0080*/ 	.word	0x00000400


	//   ....[2]....
        /*0084*/ 	.word	0x00000750


	//----- nvinfo : EIATTR_CRS_STACK_SIZE
	.align		4
.L_134:
        /*0088*/ 	.byte	0x04, 0x1e
        /*008a*/ 	.short	(.L_136 - .L_135)
.L_135:
        /*008c*/ 	.word	0x00000000


	//----- nvinfo : EIATTR_CBANK_PARAM_SIZE
	.align		4
.L_136:
        /*0090*/ 	.byte	0x03, 0x19
        /*0092*/ 	.short	0x002c


	//----- nvinfo : EIATTR_PARAM_CBANK
	.align		4
        /*0094*/ 	.byte	0x04, 0x0a
        /*0096*/ 	.short	(.L_138 - .L_137)
	.align		4
.L_137:
        /*0098*/ 	.word	index@(.nv.constant0._Z7scatterPiPfS_S0_S_i)
        /*009c*/ 	.short	0x0380
        /*009e*/ 	.short	0x002c


	//----- nvinfo : EIATTR_SW_WAR
	.align		4
.L_138:
        /*00a0*/ 	.byte	0x04, 0x36
        /*00a2*/ 	.short	(.L_140 - .L_139)
.L_139:
        /*00a4*/ 	.word	0x00000008
.L_140:


//--------------------- .nv.info._Z11getStartPosPiS_i --------------------------
	.section	.nv.info._Z11getStartPosPiS_i,"",@"SHT_CUDA_INFO"
	.sectionflags	@""
	.align	4


	//----- nvinfo : EIATTR_CUDA_API_VERSION
	.align		4
        /*0000*/ 	.byte	0x04, 0x37
        /*0002*/ 	.short	(.L_142 - .L_141)
.L_141:
        /*0004*/ 	.word	0x00000082


	//----- nvinfo : EIATTR_KPARAM_INFO
	.align		4
.L_142:
        /*0008*/ 	.byte	0x04, 0x17
        /*000a*/ 	.short	(.L_144 - .L_143)
.L_143:
        /*000c*/ 	.word	0x00000000
        /*0010*/ 	.short	0x0002
        /*0012*/ 	.short	0x0010
        /*0014*/ 	.byte	0x00, 0xf0, 0x11, 0x00


	//----- nvinfo : EIATTR_KPARAM_INFO
	.align		4
.L_144:
        /*0018*/ 	.byte	0x04, 0x17
        /*001a*/ 	.short	(.L_146 - .L_145)
.L_145:
        /*001c*/ 	.word	0x00000000
        /*0020*/ 	.short	0x0001
        /*0022*/ 	.short	0x0008
        /*0024*/ 	.byte	0x00, 0xf5, 0x21, 0x00


	//----- nvinfo : EIATTR_KPARAM_INFO
	.align		4
.L_146:
        /*0028*/ 	.byte	0x04, 0x17
        /*002a*/ 	.short	(.L_148 - .L_147)
.L_147:
        /*002c*/ 	.word	0x00000000
        /*0030*/ 	.short	0x0000
        /*0032*/ 	.short	0x0000
        /*0034*/ 	.byte	0x00, 0xf5, 0x21, 0x00


	//----- nvinfo : EIATTR_SPARSE_MMA_MASK
	.align		4
.L_148:
        /*0038*/ 	.byte	0x03, 0x50
        /*003a*/ 	.short	0x0000


	//----- nvinfo : EIATTR_MAXREG_COUNT
	.align		4
        /*003c*/ 	.byte	0x03, 0x1b
        /*003e*/ 	.short	0x00ff


	//----- nvinfo : EIATTR_MERCURY_ISA_VERSION
	.align		4
        /*0040*/ 	.byte	0x03, 0x5f
        /*0042*/ 	.short	0x0101


	//----- nvinfo : EIATTR_VRC_CTA_INIT_COUNT
	.align		4
        /*0044*/ 	.byte	0x02, 0x4a
	.zero		1
	.zero		1


	//----- nvinfo : EIATTR_EXIT_INSTR_OFFSETS
	.align		4
        /*0048*/ 	.byte	0x04, 0x1c
        /*004a*/ 	.short	(.L_150 - .L_149)


	//   ....[0]....
.L_149:
        /*004c*/ 	.word	0x00000060


	//   ....[1]....
        /*0050*/ 	.word	0x00000110


	//----- nvinfo : EIATTR_CBANK_PARAM_SIZE
	.align		4
.L_150:
        /*0054*/ 	.byte	0x03, 0x19
        /*0056*/ 	.short	0x0014


	//----- nvinfo : EIATTR_PARAM_CBANK
	.align		4
        /*0058*/ 	.byte	0x04, 0x0a
        /*005a*/ 	.short	(.L_152 - .L_151)
	.align		4
.L_151:
        /*005c*/ 	.word	index@(.nv.constant0._Z11getStartPosPiS_i)
        /*0060*/ 	.short	0x0380
        /*0062*/ 	.short	0x0014


	//----- nvinfo : EIATTR_SW_WAR
	.align		4
.L_152:
        /*0064*/ 	.byte	0x04, 0x36
        /*0066*/ 	.short	(.L_154 - .L_153)
.L_153:
        /*0068*/ 	.word	0x00000008
.L_154:


//--------------------- .nv.info._Z10write_HistPiS_S_i --------------------------
	.section	.nv.info._Z10write_HistPiS_S_i,"",@"SHT_CUDA_INFO"
	.sectionflags	@""
	.align	4


	//----- nvinfo : EIATTR_CUDA_API_VERSION
	.align		4
        /*0000*/ 	.byte	0x04, 0x37
        /*0002*/ 	.short	(.L_156 - .L_155)
.L_155:
        /*0004*/ 	.word	0x00000082


	//----- nvinfo : EIATTR_KPARAM_INFO
	.align		4
.L_156:
        /*0008*/ 	.byte	0x04, 0x17
        /*000a*/ 	.short	(.L_158 - .L_157)
.L_157:
        /*000c*/ 	.word	0x00000000
        /*0010*/ 	.short	0x0003
        /*0012*/ 	.short	0x0018
        /*0014*/ 	.byte	0x00, 0xf0, 0x11, 0x00


	//----- nvinfo : EIATTR_KPARAM_INFO
	.align		4
.L_158:
        /*0018*/ 	.byte	0x04, 0x17
        /*001a*/ 	.short	(.L_160 - .L_159)
.L_159:
        /*001c*/ 	.word	0x00000000
        /*0020*/ 	.short	0x0002
        /*0022*/ 	.short	0x0010
        /*0024*/ 	.byte	0x00, 0xf5, 0x21, 0x00


	//----- nvinfo : EIATTR_KPARAM_INFO
	.align		4
.L_160:
        /*0028*/ 	.byte	0x04, 0x17
        /*002a*/ 	.short	(.L_162 - .L_161)
.L_161:
        /*002c*/ 	.word	0x00000000
        /*0030*/ 	.short	0x0001
        /*0032*/ 	.short	0x0008
        /*0034*/ 	.byte	0x00, 0xf5, 0x21, 0x00


	//----- nvinfo : EIATTR_KPARAM_INFO
	.align		4
.L_162:
        /*0038*/ 	.byte	0x04, 0x17
        /*003a*/ 	.short	(.L_164 - .L_163)
.L_163:
        /*003c*/ 	.word	0x00000000
        /*0040*/ 	.short	0x0000
        /*0042*/ 	.short	0x0000
        /*0044*/ 	.byte	0x00, 0xf5, 0x21, 0x00


	//----- nvinfo : EIATTR_SPARSE_MMA_MASK
	.align		4
.L_164:
        /*0048*/ 	.byte	0x03, 0x50
        /*004a*/ 	.short	0x0000


	//----- nvinfo : EIATTR_MAXREG_COUNT
	.align		4
        /*004c*/ 	.byte	0x03, 0x1b
        /*004e*/ 	.short	0x00ff


	//----- nvinfo : EIATTR_MERCURY_ISA_VERSION
	.align		4
        /*0050*/ 	.byte	0x03, 0x5f
        /*0052*/ 	.short	0x0101


	//----- nvinfo : EIATTR_VRC_CTA_INIT_COUNT
	.align		4
        /*0054*/ 	.byte	0x02, 0x4a
	.zero		1
	.zero		1


	//----- nvinfo : EIATTR_EXIT_INSTR_OFFSETS
	.align		4
        /*0058*/ 	.byte	0x04, 0x1c
        /*005a*/ 	.short	(.L_166 - .L_165)


	//   ....[0]....
.L_165:
        /*005c*/ 	.word	0x00000390


	//   ....[1]....
        /*0060*/ 	.word	0x000006c0


	//   ....[2]....
        /*0064*/ 	.word	0x00000940


	//----- nvinfo : EIATTR_CRS_STACK_SIZE
	.align		4
.L_166:
        /*0068*/ 	.byte	0x04, 0x1e
        /*006a*/ 	.short	(.L_168 - .L_167)
.L_167:
        /*006c*/ 	.word	0x00000000


	//----- nvinfo : EIATTR_CBANK_PARAM_SIZE
	.align		4
.L_168:
        /*0070*/ 	.byte	0x03, 0x19
        /*0072*/ 	.short	0x001c


	//----- nvinfo : EIATTR_PARAM_CBANK
	.align		4
        /*0074*/ 	.byte	0x04, 0x0a
        /*0076*/ 	.short	(.L_170 - .L_169)
	.align		4
.L_169:
        /*0078*/ 	.word	index@(.nv.constant0._Z10write_HistPiS_S_i)
        /*007c*/ 	.short	0x0380
        /*007e*/ 	.short	0x001c


	//----- nvinfo : EIATTR_SW_WAR
	.align		4
.L_170:
        /*0080*/ 	.byte	0x04, 0x36
        /*0082*/ 	.short	(.L_172 - .L_171)
.L_171:
        /*0084*/ 	.word	0x00000008
.L_172:


//--------------------- .nv.info._Z10count_HistPiS_i --------------------------
	.section	.nv.info._Z10count_HistPiS_i,"",@"SHT_CUDA_INFO"
	.sectionflags	@""
	.align	4


	//----- nvinfo : EIATTR_CUDA_API_VERSION
	.align		4
        /*0000*/ 	.byte	0x04, 0x37
        /*0002*/ 	.short	(.L_174 - .L_173)
.L_173:
        /*0004*/ 	.word	0x00000082


	//----- nvinfo : EIATTR_KPARAM_INFO
	.align		4
.L_174:
        /*0008*/ 	.byte	0x04, 0x17
        /*000a*/ 	.short	(.L_176 - .L_175)
.L_175:
        /*000c*/ 	.word	0x00000000
        /*0010*/ 	.short	0x0002
        /*0012*/ 	.short	0x0010
        /*0014*/ 	.byte	0x00, 0xf0, 0x11, 0x00


	//----- nvinfo : EIATTR_KPARAM_INFO
	.align		4
.L_176:
        /*0018*/ 	.byte	0x04, 0x17
        /*001a*/ 	.short	(.L_178 - .L_177)
.L_177:
        /*001c*/ 	.word	0x00000000
        /*0020*/ 	.short	0x0001
        /*0022*/ 	.short	0x0008
        /*0024*/ 	.byte	0x00, 0xf5, 0x21, 0x00


	//----- nvinfo : EIATTR_KPARAM_INFO
	.align		4
.L_178:
        /*0028*/ 	.byte	0x04, 0x17
        /*002a*/ 	.short	(.L_180 - .L_179)
.L_179:
        /*002c*/ 	.word	0x00000000
        /*0030*/ 	.short	0x0000
        /*0032*/ 	.short	0x0000
        /*0034*/ 	.byte	0x00, 0xf5, 0x21, 0x00


	//----- nvinfo : EIATTR_SPARSE_MMA_MASK
	.align		4
.L_180:
        /*0038*/ 	.byte	0x03, 0x50
        /*003a*/ 	.short	0x0000


	//----- nvinfo : EIATTR_MAXREG_COUNT
	.align		4
        /*003c*/ 	.byte	0x03, 0x1b
        /*003e*/ 	.short	0x00ff


	//----- nvinfo : EIATTR_NUM_BARRIERS
	.align		4
        /*0040*/ 	.byte	0x02, 0x4c
        /*0042*/ 	.byte	0x01
	.zero		1


	//----- nvinfo : EIATTR_MERCURY_ISA_VERSION
	.align		4
        /*0044*/ 	.byte	0x03, 0x5f
        /*0046*/ 	.short	0x0101


	//----- nvinfo : EIATTR_VRC_CTA_INIT_COUNT
	.align		4
        /*0048*/ 	.byte	0x02, 0x4a
	.zero		1
	.zero		1


	//----- nvinfo : EIATTR_EXIT_INSTR_OFFSETS
	.align		4
        /*004c*/ 	.byte	0x04, 0x1c
        /*004e*/ 	.short	(.L_182 - .L_181)


	//   ....[0]....
.L_181:
        /*0050*/ 	.word	0x00001010


	//----- nvinfo : EIATTR_CRS_STACK_SIZE
	.align		4
.L_182:
        /*0054*/ 	.byte	0x04, 0x1e
        /*0056*/ 	.short	(.L_184 - .L_183)
.L_183:
        /*0058*/ 	.word	0x00000000


	//----- nvinfo : EIATTR_CBANK_PARAM_SIZE
	.align		4
.L_184:
        /*005c*/ 	.byte	0x03, 0x19
        /*005e*/ 	.short	0x0014


	//----- nvinfo : EIATTR_PARAM_CBANK
	.align		4
        /*0060*/ 	.byte	0x04, 0x0a
        /*0062*/ 	.short	(.L_186 - .L_185)
	.align		4
.L_185:
        /*0064*/ 	.word	index@(.nv.constant0._Z10count_HistPiS_i)
        /*0068*/ 	.short	0x0380
        /*006a*/ 	.short	0x0014


	//----- nvinfo : EIATTR_SW_WAR
	.align		4
.L_186:
        /*006c*/ 	.byte	0x04, 0x36
        /*006e*/ 	.short	(.L_188 - .L_187)
.L_187:
        /*0070*/ 	.word	0x00000008
.L_188:


//--------------------- .nv.info._Z7mapPartPiS_i  --------------------------
	.section	.nv.info._Z7mapPartPiS_i,"",@"SHT_CUDA_INFO"
	.sectionflags	@""
	.align	4


	//----- nvinfo : EIATTR_CUDA_API_VERSION
	.align		4
        /*0000*/ 	.byte	0x04, 0x37
        /*0002*/ 	.short	(.L_190 - .L_189)
.L_189:
        /*0004*/ 	.word	0x00000082


	//----- nvinfo : EIATTR_KPARAM_INFO
	.align		4
.L_190:
        /*0008*/ 	.byte	0x04, 0x17
        /*000a*/ 	.short	(.L_192 - .L_191)
.L_191:
        /*000c*/ 	.word	0x00000000
        /*0010*/ 	.short	0x0002
        /*0012*/ 	.short	0x0010
        /*0014*/ 	.byte	0x00, 0xf0, 0x11, 0x00


	//----- nvinfo : EIATTR_KPARAM_INFO
	.align		4
.L_192:
        /*0018*/ 	.byte	0x04, 0x17
        /*001a*/ 	.short	(.L_194 - .L_193)
.L_193:
        /*001c*/ 	.word	0x00000000
        /*0020*/ 	.short	0x0001
        /*0022*/ 	.short	0x0008
        /*0024*/ 	.byte	0x00, 0xf5, 0x21, 0x00


	//----- nvinfo : EIATTR_KPARAM_INFO
	.align		4
.L_194:
        /*0028*/ 	.byte	0x04, 0x17
        /*002a*/ 	.short	(.L_196 - .L_195)
.L_195:
        /*002c*/ 	.word	0x00000000
        /*0030*/ 	.short	0x0000
        /*0032*/ 	.short	0x0000
        /*0034*/ 	.byte	0x00, 0xf5, 0x21, 0x00


	//----- nvinfo : EIATTR_SPARSE_MMA_MASK
	.align		4
.L_196:
        /*0038*/ 	.byte	0x03, 0x50
        /*003a*/ 	.short	0x0000


	//----- nvinfo : EIATTR_MAXREG_COUNT
	.align		4
        /*003c*/ 	.byte	0x03, 0x1b
        /*003e*/ 	.short	0x00ff


	//----- nvinfo : EIATTR_MERCURY_ISA_VERSION
	.align		4
        /*0040*/ 	.byte	0x03, 0x5f
        /*0042*/ 	.short	0x0101


	//----- nvinfo : EIATTR_VRC_CTA_INIT_COUNT
	.align		4
        /*0044*/ 	.byte	0x02, 0x4a
	.zero		1
	.zero		1


	//----- nvinfo : EIATTR_EXIT_INSTR_OFFSETS
	.align		4
        /*0048*/ 	.byte	0x04, 0x1c
        /*004a*/ 	.short	(.L_198 - .L_197)


	//   ....[0]....
.L_197:
        /*004c*/ 	.word	0x00000090


	//   ....[1]....
        /*0050*/ 	.word	0x000003a0


	//   ....[2]....
        /*0054*/ 	.word	0x00000560


	//----- nvinfo : EIATTR_CRS_STACK_SIZE
	.align		4
.L_198:
        /*0058*/ 	.byte	0x04, 0x1e
        /*005a*/ 	.short	(.L_200 - .L_199)
.L_199:
        /*005c*/ 	.word	0x00000000


	//----- nvinfo : EIATTR_CBANK_PARAM_SIZE
	.align		4
.L_200:
        /*0060*/ 	.byte	0x03, 0x19
        /*0062*/ 	.short	0x0014


	//----- nvinfo : EIATTR_PARAM_CBANK
	.align		4
        /*0064*/ 	.byte	0x04, 0x0a
        /*0066*/ 	.short	(.L_202 - .L_201)
	.align		4
.L_201:
        /*0068*/ 	.word	index@(.nv.constant0._Z7mapPartPiS_i)
        /*006c*/ 	.short	0x0380
        /*006e*/ 	.short	0x0014


	//----- nvinfo : EIATTR_SW_WAR
	.align		4
.L_202:
        /*0070*/ 	.byte	0x04, 0x36
        /*0072*/ 	.short	(.L_204 - .L_203)
.L_203:
        /*0074*/ 	.word	0x00000008
.L_204:


//--------------------- .nv.callgraph             --------------------------
	.section	.nv.callgraph,"",@"SHT_CUDA_CALLGRAPH"
	.align	4
	.sectionentsize	8
	.align		4
        /*0000*/ 	.word	0x00000000
	.align		4
        /*0004*/ 	.word	0xffffffff
	.align		4
        /*0008*/ 	.word	0x00000000
	.align		4
        /*000c*/ 	.word	0xfffffffe
	.align		4
        /*0010*/ 	.word	0x00000000
	.align		4
        /*0014*/ 	.word	0xfffffffd
	.align		4
        /*0018*/ 	.word	0x00000000
	.align		4
        /*001c*/ 	.word	0xfffffffc


//--------------------- .nv.constant4             --------------------------
	.section	.nv.constant4,"a",@progbits
	.align	8
	.align		8
.nv.constant4:
        /*0000*/ 	.dword	_ZN34_INTERNAL_c9699016_4_k_cu_f13273244cuda3std3__45__cpo5beginE
	.align		8
        /*0008*/ 	.dword	_ZN34_INTERNAL_c9699016_4_k_cu_f13273244cuda3std3__45__cpo3endE
	.align		8
        /*0010*/ 	.dword	_ZN34_INTERNAL_c9699016_4_k_cu_f13273244cuda3std3__45__cpo6cbeginE
	.align		8
        /*0018*/ 	.dword	_ZN34_INTERNAL_c9699016_4_k_cu_f13273244cuda3std3__45__cpo4cendE
	.align		8
        /*0020*/ 	.dword	_ZN34_INTERNAL_c9699016_4_k_cu_f13273244cuda3std3__45__cpo6rbeginE
	.align		8
        /*0028*/ 	.dword	_ZN34_INTERNAL_c9699016_4_k_cu_f13273244cuda3std3__45__cpo4rendE
	.align		8
        /*0030*/ 	.dword	_ZN34_INTERNAL_c9699016_4_k_cu_f13273244cuda3std3__45__cpo7crbeginE
	.align		8
        /*0038*/ 	.dword	_ZN34_INTERNAL_c9699016_4_k_cu_f13273244cuda3std3__45__cpo5crendE
	.align		8
        /*0040*/ 	.dword	_ZN34_INTERNAL_c9699016_4_k_cu_f13273244cuda3std3__436_GLOBAL__N__c9699016_4_k_cu_f13273246ignoreE
	.align		8
        /*0048*/ 	.dword	_ZN34_INTERNAL_c9699016_4_k_cu_f13273244cuda3std3__419piecewise_constructE
	.align		8
        /*0050*/ 	.dword	_ZN34_INTERNAL_c9699016_4_k_cu_f13273244cuda3std3__48in_placeE
	.align		8
        /*0058*/ 	.dword	_ZN34_INTERNAL_c9699016_4_k_cu_f13273244cuda3std3__420unreachable_sentinelE
	.align		8
        /*0060*/ 	.dword	_ZN34_INTERNAL_c9699016_4_k_cu_f13273244cuda3std3__47nulloptE
	.align		8
        /*0068*/ 	.dword	_ZN34_INTERNAL_c9699016_4_k_cu_f13273244cuda3std3__48unexpectE
	.align		8
        /*0070*/ 	.dword	_ZN34_INTERNAL_c9699016_4_k_cu_f13273244cuda3std6ranges3__45__cpo4swapE
	.align		8
        /*0078*/ 	.dword	_ZN34_INTERNAL_c9699016_4_k_cu_f13273244cuda3std6ranges3__45__cpo9iter_moveE
	.align		8
        /*0080*/ 	.dword	_ZN34_INTERNAL_c9699016_4_k_cu_f13273244cuda3std6ranges3__45__cpo5beginE
	.align		8
        /*0088*/ 	.dword	_ZN34_INTERNAL_c9699016_4_k_cu_f13273244cuda3std6ranges3__45__cpo3endE
	.align		8
        /*0090*/ 	.dword	_ZN34_INTERNAL_c9699016_4_k_cu_f13273244cuda3std6ranges3__45__cpo6cbeginE
	.align		8
        /*0098*/ 	.dword	_ZN34_INTERNAL_c9699016_4_k_cu_f13273244cuda3std6ranges3__45__cpo4cendE
	.align		8
        /*00a0*/ 	.dword	_ZN34_INTERNAL_c9699016_4_k_cu_f13273244cuda3std6ranges3__45__cpo7advanceE
	.align		8
        /*00a8*/ 	.dword	_ZN34_INTERNAL_c9699016_4_k_cu_f13273244cuda3std6ranges3__45__cpo9iter_swapE
	.align		8
        /*00b0*/ 	.dword	_ZN34_INTERNAL_c9699016_4_k_cu_f13273244cuda3std6ranges3__45__cpo4nextE
	.align		8
        /*00b8*/ 	.dword	_ZN34_INTERNAL_c9699016_4_k_cu_f13273244cuda3std6ranges3__45__cpo4prevE
	.align		8
        /*00c0*/ 	.dword	_ZN34_INTERNAL_c9699016_4_k_cu_f13273244cuda3std6ranges3__45__cpo4dataE
	.align		8
        /*00c8*/ 	.dword	_ZN34_INTERNAL_c9699016_4_k_cu_f13273244cuda3std6ranges3__45__cpo5cdataE
	.align		8
        /*00d0*/ 	.dword	_ZN34_INTERNAL_c9699016_4_k_cu_f13273244cuda3std6ranges3__45__cpo4sizeE
	.align		8
        /*00d8*/ 	.dword	_ZN34_INTERNAL_c9699016_4_k_cu_f13273244cuda3std6ranges3__45__cpo5ssizeE
	.align		8
        /*00e0*/ 	.dword	_ZN34_INTERNAL_c9699016_4_k_cu_f13273244cuda3std6ranges3__45__cpo8distanceE
	.align		8
        /*00e8*/ 	.dword	_ZN34_INTERNAL_c9699016_4_k_cu_f13273246thrust24THRUST_300001_SM_1000_NS8cuda_cub3parE
	.align		8
        /*00f0*/ 	.dword	_ZN34_INTERNAL_c9699016_4_k_cu_f13273246thrust24THRUST_300001_SM_1000_NS8cuda_cub10par_nosyncE
	.align		8
        /*00f8*/ 	.dword	_ZN34_INTERNAL_c9699016_4_k_cu_f13273246thrust24THRUST_300001_SM_1000_NS6system6detail10sequential3seqE
	.align		8
        /*0100*/ 	.dword	_ZN34_INTERNAL_c9699016_4_k_cu_f13273246thrust24THRUST_300001_SM_1000_NS6system3cpp3parE
	.align		8
        /*0108*/ 	.dword	_ZN34_INTERNAL_c9699016_4_k_cu_f13273246thrust24THRUST_300001_SM_1000_NS12placeholders2_1E
	.align		8
        /*0110*/ 	.dword	_ZN34_INTERNAL_c9699016_4_k_cu_f13273246thrust24THRUST_300001_SM_1000_NS12placeholders2_2E
	.align		8
        /*0118*/ 	.dword	_ZN34_INTERNAL_c9699016_4_k_cu_f13273246thrust24THRUST_300001_SM_1000_NS12placeholders2_3E
	.align		8
        /*0120*/ 	.dword	_ZN34_INTERNAL_c9699016_4_k_cu_f13273246thrust24THRUST_300001_SM_1000_NS12placeholders2_4E
	.align		8
        /*0128*/ 	.dword	_ZN34_INTERNAL_c9699016_4_k_cu_f13273246thrust24THRUST_300001_SM_1000_NS12placeholders2_5E
	.align		8
        /*0130*/ 	.dword	_ZN34_INTERNAL_c9699016_4_k_cu_f13273246thrust24THRUST_300001_SM_1000_NS12placeholders2_6E
	.align		8
        /*0138*/ 	.dword	_ZN34_INTERNAL_c9699016_4_k_cu_f13273246thrust24THRUST_300001_SM_1000_NS12placeholders2_7E
	.align		8
        /*0140*/ 	.dword	_ZN34_INTERNAL_c9699016_4_k_cu_f13273246thrust24THRUST_300001_SM_1000_NS12placeholders2_8E
	.align		8
        /*0148*/ 	.dword	_ZN34_INTERNAL_c9699016_4_k_cu_f13273246thrust24THRUST_300001_SM_1000_NS12placeholders2_9E
	.align		8
        /*0150*/ 	.dword	_ZN34_INTERNAL_c9699016_4_k_cu_f13273246thrust24THRUST_300001_SM_1000_NS12placeholders3_10E
	.align		8
        /*0158*/ 	.dword	_ZN34_INTERNAL_c9699016_4_k_cu_f13273246thrust24THRUST_300001_SM_1000_NS3seqE
	.align		8
        /*0160*/ 	.dword	_ZN34_INTERNAL_c9699016_4_k_cu_f13273246thrust24THRUST_300001_SM_1000_NS6deviceE


//--------------------- .text._ZN3cub18CUB_300001_SM_10006detail11EmptyKernelIvEEvv --------------------------
	.section	.text._ZN3cub18CUB_300001_SM_10006detail11EmptyKernelIvEEvv,"ax",@progbits
	.align	128
        .global         _ZN3cub18CUB_300001_SM_10006detail11EmptyKernelIvEEvv
        .type           _ZN3cub18CUB_300001_SM_10006detail11EmptyKernelIvEEvv,@function
        .size           _ZN3cub18CUB_300001_SM_10006detail11EmptyKernelIvEEvv,(.L_x_26 - _ZN3cub18CUB_300001_SM_10006detail11EmptyKernelIvEEvv)
        .other          _ZN3cub18CUB_300001_SM_10006detail11EmptyKernelIvEEvv,@"STO_CUDA_ENTRY STV_DEFAULT"
_ZN3cub18CUB_300001_SM_10006detail11EmptyKernelIvEEvv:
.text._ZN3cub18CUB_300001_SM_10006detail11EmptyKernelIvEEvv:
[----:B------:R-:W-:Y:S01]  /*0000*/  LDC R1, c[0x0][0x37c] ;  /* 0x0000df00ff017b82 */ /* 0x000fe20000000800 */
[----:B------:R-:W-:Y:S05]  /*0010*/  EXIT ;  /* 0x000000000000794d */ /* 0x000fea0003800000 */
.L_x_0:
[----:B------:R-:W-:-:S00]  /*0020*/  BRA `(.L_x_0) ;  /* 0xfffffffc00fc7947 */ /* 0x000fc0000383ffff */
[----:B------:R-:W-:-:S00]  /*0030*/  NOP ;  /* 0x0000000000007918 */ /* 0x000fc00000000000 */
        /* <DEDUP_REMOVED lines=12> */
.L_x_26:


//--------------------- .text._Z4joinPiPfS_S0_S_S_S_ii --------------------------
	.section	.text._Z4joinPiPfS_S0_S_S_S_ii,"ax",@progbits
	.align	128
        .global         _Z4joinPiPfS_S0_S_S_S_ii
        .type           _Z4joinPiPfS_S0_S_S_S_ii,@function
        .size           _Z4joinPiPfS_S0_S_S_S_ii,(.L_x_27 - _Z4joinPiPfS_S0_S_S_S_ii)
        .other          _Z4joinPiPfS_S0_S_S_S_ii,@"STO_CUDA_ENTRY STV_DEFAULT"
_Z4joinPiPfS_S0_S_S_S_ii:
.text._Z4joinPiPfS_S0_S_S_S_ii:
[----:B------:R-:W-:Y:S01]  /*0000*/  LDC R1, c[0x0][0x37c] ;  /* 0x0000df00ff017b82 */ /* 0x000fe20000000800 */
[----:B------:R-:W-:Y:S05]  /*0010*/  EXIT ;  /* 0x000000000000794d */ /* 0x000fea0003800000 */
.L_x_1:
        /* <DEDUP_REMOVED lines=14> */
.L_x_27:


//--------------------- .text._Z7scatterPiPfS_S0_S_i --------------------------
	.section	.text._Z7scatterPiPfS_S0_S_i,"ax",@progbits
	.align	128
        .global         _Z7scatterPiPfS_S0_S_i
        .type           _Z7scatterPiPfS_S0_S_i,@function
        .size           _Z7scatterPiPfS_S0_S_i,(.L_x_28 - _Z7scatterPiPfS_S0_S_i)
        .other          _Z7scatterPiPfS_S0_S_i,@"STO_CUDA_ENTRY STV_DEFAULT"
_Z7scatterPiPfS_S0_S_i:
.text._Z7scatterPiPfS_S0_S_i:
[----:B------:R-:W-:Y:S01]  /*0000*/  LDC R1, c[0x0][0x37c] ;  /* 0x0000df00ff017b82 */ /* 0x000fe20000000800 */
[----:B------:R-:W0:Y:S07]  /*0010*/  S2R R3, SR_TID.X ;  /* 0x0000000000037919 */ /* 0x000e2e0000002100 */
[----:B------:R-:W0:Y:S01]  /*0020*/  S2UR UR4, SR_CTAID.X ;  /* 0x00000000000479c3 */ /* 0x000e220000002500 */
[----:B------:R-:W1:Y:S07]  /*0030*/  LDCU UR6, c[0x0][0x3a8] ;  /* 0x00007500ff0677ac */ /* 0x000e6e0008000800 */
[----:B------:R-:W0:Y:S01]  /*0040*/  LDC R0, c[0x0][0x360] ;  /* 0x0000d800ff007b82 */ /* 0x000e220000000800 */
[----:B------:R-:W2:Y:S01]  /*0050*/  LDCU UR5, c[0x0][0x370] ;  /* 0x00006e00ff0577ac */ /* 0x000ea20008000800 */
[----:B0-----:R-:W-:-:S02]  /*0060*/  IMAD R3, R0, UR4, R3 ;  /* 0x0000000400037c24 */ /* 0x001fc4000f8e0203 */
[----:B--2---:R-:W-:-:S03]  /*0070*/  IMAD R0, R0, UR5, RZ ;  /* 0x0000000500007c24 */ /* 0x004fc6000f8e02ff */
[----:B-1----:R-:W-:-:S13]  /*0080*/  ISETP.GE.AND P0, PT, R3, UR6, PT ;  /* 0x0000000603007c0c */ /* 0x002fda000bf06270 */
[----:B------:R-:W-:Y:S05]  /*0090*/  @P0 EXIT ;  /* 0x000000000000094d */ /* 0x000fea0003800000 */
[----:B------:R-:W0:Y:S01]  /*00a0*/  I2F.U32.RP R8, R0 ;  /* 0x0000000000087306 */ /* 0x000e220000209000 */
[----:B------:R-:W-:Y:S01]  /*00b0*/  IADD3 R2, PT, PT, R0, R3, RZ ;  /* 0x0000000300027210 */ /* 0x000fe20007ffe0ff */
[----:B------:R-:W1:Y:S01]  /*00c0*/  LDCU.64 UR4, c[0x0][0x358] ;  /* 0x00006b00ff0477ac */ /* 0x000e620008000a00 */
[----:B------:R-:W-:Y:S01]  /*00d0*/  IADD3 R9, PT, PT, RZ, -R0, RZ ;  /* 0x80000000ff097210 */ /* 0x000fe20007ffe0ff */
[----:B------:R-:W-:Y:S01]  /*00e0*/  BSSY.RECONVERGENT B0, `(.L_x_2) ;  /* 0x0000031000007945 */ /* 0x000fe20003800200 */
[C---:B------:R-:W-:Y:S02]  /*00f0*/  ISETP.GE.AND P0, PT, R2.reuse, UR6, PT ;  /* 0x0000000602007c0c */ /* 0x040fe4000bf06270 */
[----:B------:R-:W-:Y:S02]  /*0100*/  VIMNMX R7, PT, PT, R2, UR6, !PT ;  /* 0x0000000602077c48 */ /* 0x000fe4000ffe0100 */
[----:B------:R-:W-:Y:S02]  /*0110*/  SEL R6, RZ, 0x1, P0 ;  /* 0x00000001ff067807 */ /* 0x000fe40000000000 */
[----:B------:R-:W-:-:S02]  /*0120*/  ISETP.NE.U32.AND P2, PT, R0, RZ, PT ;  /* 0x000000ff0000720c */ /* 0x000fc40003f45070 */
[----:B------:R-:W-:Y:S01]  /*0130*/  IADD3 R7, PT, PT, R7, -R2, -R6 ;  /* 0x8000000207077210 */ /* 0x000fe20007ffe806 */
[----:B0-----:R-:W0:Y:S02]  /*0140*/  MUFU.RCP R8, R8 ;  /* 0x0000000800087308 */ /* 0x001e240000001000 */
[----:B0-----:R-:W-:-:S06]  /*0150*/  IADD3 R4, PT, PT, R8, 0xffffffe, RZ ;  /* 0x0ffffffe08047810 */ /* 0x001fcc0007ffe0ff */
[----:B------:R0:W2:Y:S02]  /*0160*/  F2I.FTZ.U32.TRUNC.NTZ R5, R4 ;  /* 0x0000000400057305 */ /* 0x0000a4000021f000 */
[----:B0-----:R-:W-:Y:S02]  /*0170*/  HFMA2 R4, -RZ, RZ, 0, 0 ;  /* 0x00000000ff047431 */ /* 0x001fe400000001ff */
[----:B--2---:R-:W-:-:S04]  /*0180*/  IMAD R9, R9, R5, RZ ;  /* 0x0000000509097224 */ /* 0x004fc800078e02ff */
[----:B------:R-:W-:-:S06]  /*0190*/  IMAD.HI.U32 R8, R5, R9, R4 ;  /* 0x0000000905087227 */ /* 0x000fcc00078e0004 */
[----:B------:R-:W-:-:S05]  /*01a0*/  IMAD.HI.U32 R5, R8, R7, RZ ;  /* 0x0000000708057227 */ /* 0x000fca00078e00ff */
[----:B------:R-:W-:-:S05]  /*01b0*/  IADD3 R2, PT, PT, -R5, RZ, RZ ;  /* 0x000000ff05027210 */ /* 0x000fca0007ffe1ff */
[----:B------:R-:W-:-:S05]  /*01c0*/  IMAD R7, R0, R2, R7 ;  /* 0x0000000200077224 */ /* 0x000fca00078e0207 */
[----:B------:R-:W-:-:S13]  /*01d0*/  ISETP.GE.U32.AND P0, PT, R7, R0, PT ;  /* 0x000000000700720c */ /* 0x000fda0003f06070 */
[----:B------:R-:W-:Y:S02]  /*01e0*/  @P0 IADD3 R7, PT, PT, -R0, R7, RZ ;  /* 0x0000000700070210 */ /* 0x000fe40007ffe1ff */
[----:B------:R-:W-:Y:S02]  /*01f0*/  @P0 IADD3 R5, PT, PT, R5, 0x1, RZ ;  /* 0x0000000105050810 */ /* 0x000fe40007ffe0ff */
[----:B------:R-:W-:-:S13]  /*0200*/  ISETP.GE.U32.AND P1, PT, R7, R0, PT ;  /* 0x000000000700720c */ /* 0x000fda0003f26070 */
[----:B------:R-:W-:Y:S02]  /*0210*/  @P1 IADD3 R5, PT, PT, R5, 0x1, RZ ;  /* 0x0000000105051810 */ /* 0x000fe40007ffe0ff */
[----:B------:R-:W-:-:S04]  /*0220*/  @!P2 LOP3.LUT R5, RZ, R0, RZ, 0x33, !PT ;  /* 0x00000000ff05a212 */ /* 0x000fc800078e33ff */
[----:B------:R-:W-:-:S04]  /*0230*/  IADD3 R2, PT, PT, R6, R5, RZ ;  /* 0x0000000506027210 */ /* 0x000fc80007ffe0ff */
[C---:B------:R-:W-:Y:S02]  /*0240*/  LOP3.LUT R4, R2.reuse, 0x3, RZ, 0xc0, !PT ;  /* 0x0000000302047812 */ /* 0x040fe400078ec0ff */
[----:B------:R-:W-:Y:S02]  /*0250*/  ISETP.GE.U32.AND P1, PT, R2, 0x3, PT ;  /* 0x000000030200780c */ /* 0x000fe40003f26070 */
[----:B------:R-:W-:-:S13]  /*0260*/  ISETP.NE.AND P0, PT, R4, 0x3, PT ;  /* 0x000000030400780c */ /* 0x000fda0003f05270 */
[----:B-1----:R-:W-:Y:S05]  /*0270*/  @!P0 BRA `(.L_x_3) ;  /* 0x00000000005c8947 */ /* 0x002fea0003800000 */
[----:B------:R-:W0:Y:S01]  /*0280*/  LDC.64 R12, c[0x0][0x3a0] ;  /* 0x0000e800ff0c7b82 */ /* 0x000e220000000a00 */
[----:B------:R-:W-:-:S04]  /*0290*/  IADD3 R2, PT, PT, R2, 0x1, RZ ;  /* 0x0000000102027810 */ /* 0x000fc80007ffe0ff */
[----:B------:R-:W-:-:S03]  /*02a0*/  LOP3.LUT R2, R2, 0x3, RZ, 0xc0, !PT ;  /* 0x0000000302027812 */ /* 0x000fc600078ec0ff */
[----:B------:R-:W1:Y:S01]  /*02b0*/  LDC.64 R10, c[0x0][0x380] ;  /* 0x0000e000ff0a7b82 */ /* 0x000e620000000a00 */
[----:B------:R-:W-:-:S07]  /*02c0*/  IADD3 R2, PT, PT, -R2, RZ, RZ ;  /* 0x000000ff02027210 */ /* 0x000fce0007ffe1ff */
[----:B------:R-:W2:Y:S08]  /*02d0*/  LDC.64 R8, c[0x0][0x388] ;  /* 0x0000e200ff087b82 */ /* 0x000eb00000000a00 */
[----:B------:R-:W3:Y:S08]  /*02e0*/  LDC.64 R6, c[0x0][0x390] ;  /* 0x0000e400ff067b82 */ /* 0x000ef00000000a00 */
[----:B------:R-:W4:Y:S02]  /*02f0*/  LDC.64 R4, c[0x0][0x398] ;  /* 0x0000e600ff047b82 */ /* 0x000f240000000a00 */
.L_x_4:
[----:B0-----:R-:W-:-:S04]  /*0300*/  IMAD.WIDE R16, R3, 0x4, R12 ;  /* 0x0000000403107825 */ /* 0x001fc800078e020c */
[C---:B-1----:R-:W-:Y:S01]  /*0310*/  IMAD.WIDE R18, R3.reuse, 0x4, R10 ;  /* 0x0000000403127825 */ /* 0x042fe200078e020a */
[----:B------:R-:W3:Y:S05]  /*0320*/  LDG.E R21, desc[UR4][R16.64] ;  /* 0x0000000410157981 */ /* 0x000eea000c1e1900 */
[----:B------:R-:W5:Y:S01]  /*0330*/  LDG.E R19, desc[UR4][R18.64] ;  /* 0x0000000412137981 */ /* 0x000f62000c1e1900 */
[----:B--2---:R-:W-:-:S04]  /*0340*/  IMAD.WIDE R14, R3, 0x4, R8 ;  /* 0x00000004030e7825 */ /* 0x004fc800078e0208 */
[----:B---3--:R-:W-:-:S05]  /*0350*/  IMAD.WIDE R20, R21, 0x4, R6 ;  /* 0x0000000415147825 */ /* 0x008fca00078e0206 */
[----:B-----5:R0:W-:Y:S04]  /*0360*/  STG.E desc[UR4][R20.64], R19 ;  /* 0x0000001314007986 */ /* 0x0201e8000c101904 */
[----:B------:R-:W4:Y:S04]  /*0370*/  LDG.E R23, desc[UR4][R16.64] ;  /* 0x0000000410177981 */ /* 0x000f28000c1e1900 */
[----:B------:R-:W2:Y:S01]  /*0380*/  LDG.E R15, desc[UR4][R14.64] ;  /* 0x000000040e0f7981 */ /* 0x000ea2000c1e1900 */
[----:B------:R-:W-:Y:S02]  /*0390*/  IADD3 R2, PT, PT, R2, 0x1, RZ ;  /* 0x0000000102027810 */ /* 0x000fe40007ffe0ff */
[----:B------:R-:W-:-:S02]  /*03a0*/  IADD3 R3, PT, PT, R0, R3, RZ ;  /* 0x0000000300037210 */ /* 0x000fc40007ffe0ff */
[----:B------:R-:W-:Y:S01]  /*03b0*/  ISETP.NE.AND P0, PT, R2, RZ, PT ;  /* 0x000000ff0200720c */ /* 0x000fe20003f05270 */
[----:B----4-:R-:W-:-:S05]  /*03c0*/  IMAD.WIDE R22, R23, 0x4, R4 ;  /* 0x0000000417167825 */ /* 0x010fca00078e0204 */
[----:B--2---:R0:W-:Y:S07]  /*03d0*/  STG.E desc[UR4][R22.64], R15 ;  /* 0x0000000f16007986 */ /* 0x0041ee000c101904 */
[----:B------:R-:W-:Y:S05]  /*03e0*/  @P0 BRA `(.L_x_4) ;  /* 0xfffffffc00c40947 */ /* 0x000fea000383ffff */
.L_x_3:
[----:B------:R-:W-:Y:S05]  /*03f0*/  BSYNC.RECONVERGENT B0 ;  /* 0x0000000000007941 */ /* 0x000fea0003800200 */
.L_x_2:
[----:B------:R-:W-:Y:S05]  /*0400*/  @!P1 EXIT ;  /* 0x000000000000994d */ /* 0x000fea0003800000 */
.L_x_5:
[----:B-1----:R-:W1:Y:S08]  /*0410*/  LDC.64 R12, c[0x0][0x3a0] ;  /* 0x0000e800ff0c7b82 */ /* 0x002e700000000a00 */
[----:B------:R-:W2:Y:S08]  /*0420*/  LDC.64 R10, c[0x0][0x380] ;  /* 0x0000e000ff0a7b82 */ /* 0x000eb00000000a00 */
[----:B------:R-:W3:Y:S01]  /*0430*/  LDC.64 R4, c[0x0][0x390] ;  /* 0x0000e400ff047b82 */ /* 0x000ee20000000a00 */
[----:B-1----:R-:W-:-:S07]  /*0440*/  IMAD.WIDE R12, R3, 0x4, R12 ;  /* 0x00000004030c7825 */ /* 0x002fce00078e020c */
[----:B------:R-:W1:Y:S01]  /*0450*/  LDC.64 R8, c[0x0][0x388] ;  /* 0x0000e200ff087b82 */ /* 0x000e620000000a00 */
[----:B------:R-:W3:Y:S01]  /*0460*/  LDG.E R17, desc[UR4][R12.64] ;  /* 0x000000040c117981 */ /* 0x000ee2000c1e1900 */
[----:B--2---:R-:W-:-:S06]  /*0470*/  IMAD.WIDE R10, R3, 0x4, R10 ;  /* 0x00000004030a7825 */ /* 0x004fcc00078e020a */
[----:B------:R-:W2:Y:S01]  /*0480*/  LDC.64 R6, c[0x0][0x398] ;  /* 0x0000e600ff067b82 */ /* 0x000ea20000000a00 */
[----:B0-----:R-:W4:Y:S01]  /*0490*/  LDG.E R23, desc[UR4][R10.64] ;  /* 0x000000040a177981 */ /* 0x001f22000c1e1900 */
[----:B-1----:R-:W-:-:S04]  /*04a0*/  IMAD.WIDE R8, R3, 0x4, R8 ;  /* 0x0000000403087825 */ /* 0x002fc800078e0208 */
[----:B---3--:R-:W-:-:S05]  /*04b0*/  IMAD.WIDE R16, R17, 0x4, R4 ;  /* 0x0000000411107825 */ /* 0x008fca00078e0204 */
[----:B----4-:R0:W-:Y:S04]  /*04c0*/  STG.E desc[UR4][R16.64], R23 ;  /* 0x0000001710007986 */ /* 0x0101e8000c101904 */
[----:B------:R-:W2:Y:S04]  /*04d0*/  LDG.E R19, desc[UR4][R12.64] ;  /* 0x000000040c137981 */ /* 0x000ea8000c1e1900 */
[----:B------:R-:W3:Y:S01]  /*04e0*/  LDG.E R25, desc[UR4][R8.64] ;  /* 0x0000000408197981 */ /* 0x000ee2000c1e1900 */
[----:B------:R-:W-:-:S04]  /*04f0*/  IMAD.WIDE R14, R0, 0x4, R12 ;  /* 0x00000004000e7825 */ /* 0x000fc800078e020c */
[----:B------:R-:W-:-:S04]  /*0500*/  IMAD.WIDE R10, R0, 0x4, R10 ;  /* 0x00000004000a7825 */ /* 0x000fc800078e020a */
[----:B--2---:R-:W-:-:S05]  /*0510*/  IMAD.WIDE R18, R19, 0x4, R6 ;  /* 0x0000000413127825 */ /* 0x004fca00078e0206 */
[----:B---3--:R1:W-:Y:S04]  /*0520*/  STG.E desc[UR4][R18.64], R25 ;  /* 0x0000001912007986 */ /* 0x0083e8000c101904 */
[----:B------:R-:W2:Y:S04]  /*0530*/  LDG.E R21, desc[UR4][R14.64] ;  /* 0x000000040e157981 */ /* 0x000ea8000c1e1900 */
[----:B------:R-:W3:Y:S01]  /*0540*/  LDG.E R27, desc[UR4][R10.64] ;  /* 0x000000040a1b7981 */ /* 0x000ee2000c1e1900 */
[----:B0-----:R-:W-:-:S04]  /*0550*/  IMAD.WIDE R16, R0, 0x4, R8 ;  /* 0x0000000400107825 */ /* 0x001fc800078e0208 */
[----:B--2---:R-:W-:-:S05]  /*0560*/  IMAD.WIDE R20, R21, 0x4, R4 ;  /* 0x0000000415147825 */ /* 0x004fca00078e0204 */
[----:B---3--:R0:W-:Y:S04]  /*0570*/  STG.E desc[UR4][R20.64], R27 ;  /* 0x0000001b14007986 */ /* 0x0081e8000c101904 */
[----:B------:R-:W2:Y:S04]  /*0580*/  LDG.E R23, desc[UR4][R14.64] ;  /* 0x000000040e177981 */ /* 0x000ea8000c1e1900 */
[----:B------:R-:W3:Y:S01]  /*0590*/  LDG.E R29, desc[UR4][R16.64] ;  /* 0x00000004101d7981 */ /* 0x000ee2000c1e1900 */
[----:B------:R-:W-:-:S04]  /*05a0*/  IMAD.WIDE R12, R0, 0x4, R14 ;  /* 0x00000004000c7825 */ /* 0x000fc800078e020e */
[----:B------:R-:W-:-:S04]  /*05b0*/  IMAD.WIDE R8, R0, 0x4, R10 ;  /* 0x0000000400087825 */ /* 0x000fc800078e020a */
[----:B--2---:R-:W-:-:S05]  /*05c0*/  IMAD.WIDE R22, R23, 0x4, R6 ;  /* 0x0000000417167825 */ /* 0x004fca00078e0206 */
[----:B---3--:R2:W-:Y:S04]  /*05d0*/  STG.E desc[UR4][R22.64], R29 ;  /* 0x0000001d16007986 */ /* 0x0085e8000c101904 */
[----:B-1----:R-:W3:Y:S04]  /*05e0*/  LDG.E R19, desc[UR4][R12.64] ;  /* 0x000000040c137981 */ /* 0x002ee8000c1e1900 */
[----:B------:R-:W4:Y:S01]  /*05f0*/  LDG.E R25, desc[UR4][R8.64] ;  /* 0x0000000408197981 */ /* 0x000f22000c1e1900 */
[----:B------:R-:W-:-:S04]  /*0600*/  IMAD.WIDE R10, R0, 0x4, R16 ;  /* 0x00000004000a7825 */ /* 0x000fc800078e0210 */
[----:B---3--:R-:W-:-:S05]  /*0610*/  IMAD.WIDE R18, R19, 0x4, R4 ;  /* 0x0000000413127825 */ /* 0x008fca00078e0204 */
[----:B----4-:R1:W-:Y:S04]  /*0620*/  STG.E desc[UR4][R18.64], R25 ;  /* 0x0000001912007986 */ /* 0x0103e8000c101904 */
[----:B------:R-:W3:Y:S04]  /*0630*/  LDG.E R15, desc[UR4][R12.64] ;  /* 0x000000040c0f7981 */ /* 0x000ee8000c1e1900 */
[----:B0-----:R-:W4:Y:S01]  /*0640*/  LDG.E R27, desc[UR4][R10.64] ;  /* 0x000000040a1b7981 */ /* 0x001f22000c1e1900 */
[----:B------:R-:W-:-:S04]  /*0650*/  IMAD.WIDE R20, R0, 0x4, R12 ;  /* 0x0000000400147825 */ /* 0x000fc800078e020c */
[----:B------:R-:W-:-:S04]  /*0660*/  IMAD.WIDE R16, R0, 0x4, R8 ;  /* 0x0000000400107825 */ /* 0x000fc800078e0208 */
[----:B---3--:R-:W-:-:S05]  /*0670*/  IMAD.WIDE R14, R15, 0x4, R6 ;  /* 0x000000040f0e7825 */ /* 0x008fca00078e0206 */
[----:B----4-:R1:W-:Y:S04]  /*0680*/  STG.E desc[UR4][R14.64], R27 ;  /* 0x0000001b0e007986 */ /* 0x0103e8000c101904 */
[----:B--2---:R-:W2:Y:S04]  /*0690*/  LDG.E R23, desc[UR4][R20.64] ;  /* 0x0000000414177981 */ /* 0x004ea8000c1e1900 */
[----:B------:R-:W3:Y:S01]  /*06a0*/  LDG.E R17, desc[UR4][R16.64] ;  /* 0x0000000410117981 */ /* 0x000ee2000c1e1900 */
[----:B------:R-:W-:-:S04]  /*06b0*/  IMAD.WIDE R8, R0, 0x4, R10 ;  /* 0x0000000400087825 */ /* 0x000fc800078e020a */
[----:B--2---:R-:W-:-:S05]  /*06c0*/  IMAD.WIDE R4, R23, 0x4, R4 ;  /* 0x0000000417047825 */ /* 0x004fca00078e0204 */
[----:B---3--:R1:W-:Y:S04]  /*06d0*/  STG.E desc[UR4][R4.64], R17 ;  /* 0x0000001104007986 */ /* 0x0083e8000c101904 */
[----:B------:R-:W2:Y:S04]  /*06e0*/  LDG.E R13, desc[UR4][R20.64] ;  /* 0x00000004140d7981 */ /* 0x000ea8000c1e1900 */
[----:B------:R-:W3:Y:S01]  /*06f0*/  LDG.E R9, desc[UR4][R8.64] ;  /* 0x0000000408097981 */ /* 0x000ee2000c1e1900 */
[----:B------:R-:W-:-:S04]  /*0700*/  LEA R3, R0, R3, 0x2 ;  /* 0x0000000300037211 */ /* 0x000fc800078e10ff */
[----:B------:R-:W-:Y:S01]  /*0710*/  ISETP.GE.AND P0, PT, R3, UR6, PT ;  /* 0x0000000603007c0c */ /* 0x000fe2000bf06270 */
[----:B--2---:R-:W-:-:S05]  /*0720*/  IMAD.WIDE R6, R13, 0x4, R6 ;  /* 0x000000040d067825 */ /* 0x004fca00078e0206 */
[----:B---3--:R1:W-:Y:S07]  /*0730*/  STG.E desc[UR4][R6.64], R9 ;  /* 0x0000000906007986 */ /* 0x0083ee000c101904 */
[----:B------:R-:W-:Y:S05]  /*0740*/  @!P0 BRA `(.L_x_5) ;  /* 0xfffffffc00308947 */ /* 0x000fea000383ffff */
[----:B------:R-:W-:Y:S05]  /*0750*/  EXIT ;  /* 0x000000000000794d */ /* 0x000fea0003800000 */
.L_x_6:
        /* <DEDUP_REMOVED lines=10> */
.L_x_28:


//--------------------- .text._Z11getStartPosPiS_i --------------------------
	.section	.text._Z11getStartPosPiS_i,"ax",@progbits
	.align	128
        .global         _Z11getStartPosPiS_i
        .type           _Z11getStartPosPiS_i,@function
        .size           _Z11getStartPosPiS_i,(.L_x_29 - _Z11getStartPosPiS_i)
        .other          _Z11getStartPosPiS_i,@"STO_CUDA_ENTRY STV_DEFAULT"
_Z11getStartPosPiS_i:
.text._Z11getStartPosPiS_i:
[----:B------:R-:W-:Y:S01]  /*0000*/  LDC R1, c[0x0][0x37c] ;  /* 0x0000df00ff017b82 */ /* 0x000fe20000000800 */
[----:B------:R-:W0:Y:S07]  /*0010*/  S2R R7, SR_TID.X ;  /* 0x0000000000077919 */ /* 0x000e2e0000002100 */
[----:B------:R-:W0:Y:S08]  /*0020*/  S2UR UR4, SR_CTAID.X ;  /* 0x00000000000479c3 */ /* 0x000e300000002500 */
[----:B------:R-:W0:Y:S02]  /*0030*/  LDC R0, c[0x0][0x360] ;  /* 0x0000d800ff007b82 */ /* 0x000e240000000800 */
[----:B0-----:R-:W-:-:S05]  /*0040*/  IMAD R7, R0, UR4, R7 ;  /* 0x0000000400077c24 */ /* 0x001fca000f8e0207 */
[----:B------:R-:W-:-:S13]  /*0050*/  ISETP.GT.AND P0, PT, R7, 0x3f, PT ;  /* 0x0000003f0700780c */ /* 0x000fda0003f04270 */
[----:B------:R-:W-:Y:S05]  /*0060*/  @P0 EXIT ;  /* 0x000000000000094d */ /* 0x000fea0003800000 */
[----:B------:R-:W0:Y:S01]  /*0070*/  LDCU UR6, c[0x0][0x370] ;  /* 0x00006e00ff0677ac */ /* 0x000e220008000800 */
[----:B------:R-:W1:Y:S01]  /*0080*/  LDC.64 R2, c[0x0][0x380] ;  /* 0x0000e000ff027b82 */ /* 0x000e620000000a00 */
[----:B------:R-:W2:Y:S01]  /*0090*/  LDCU.64 UR4, c[0x0][0x358] ;  /* 0x00006b00ff0477ac */ /* 0x000ea20008000a00 */
[----:B0-----:R-:W-:-:S04]  /*00a0*/  IMAD R0, R0, UR6, RZ ;  /* 0x0000000600007c24 */ /* 0x001fc8000f8e02ff */
[----:B------:R-:W-:-:S04]  /*00b0*/  IMAD R5, R7, R0, RZ ;  /* 0x0000000007057224 */ /* 0x000fc800078e02ff */
[----:B-1----:R-:W-:Y:S02]  /*00c0*/  IMAD.WIDE R2, R5, 0x4, R2 ;  /* 0x0000000405027825 */ /* 0x002fe400078e0202 */
[----:B------:R-:W0:Y:S04]  /*00d0*/  LDC.64 R4, c[0x0][0x388] ;  /* 0x0000e200ff047b82 */ /* 0x000e280000000a00 */
[----:B--2---:R-:W2:Y:S01]  /*00e0*/  LDG.E R3, desc[UR4][R2.64] ;  /* 0x0000000402037981 */ /* 0x004ea2000c1e1900 */
[----:B0-----:R-:W-:-:S05]  /*00f0*/  IMAD.WIDE R4, R7, 0x4, R4 ;  /* 0x0000000407047825 */ /* 0x001fca00078e0204 */
[----:B--2---:R-:W-:Y:S01]  /*0100*/  STG.E desc[UR4][R4.64], R3 ;  /* 0x0000000304007986 */ /* 0x004fe2000c101904 */
[----:B------:R-:W-:Y:S05]  /*0110*/  EXIT ;  /* 0x000000000000794d */ /* 0x000fea0003800000 */
.L_x_7:
        /* <DEDUP_REMOVED lines=14> */
.L_x_29:


//--------------------- .text._Z10write_HistPiS_S_i --------------------------
	.section	.text._Z10write_HistPiS_S_i,"ax",@progbits
	.align	128
        .global         _Z10write_HistPiS_S_i
        .type           _Z10write_HistPiS_S_i,@function
        .size           _Z10write_HistPiS_S_i,(.L_x_30 - _Z10write_HistPiS_S_i)
        .other          _Z10write_HistPiS_S_i,@"STO_CUDA_ENTRY STV_DEFAULT"
_Z10write_HistPiS_S_i:
.text._Z10write_HistPiS_S_i:
[----:B------:R-:W-:Y:S01]  /*0000*/  LDC R1, c[0x0][0x37c] ;  /* 0x0000df00ff017b82 */ /* 0x000fe20000000800 */
[----:B------:R-:W0:Y:S07]  /*0010*/  S2R R0, SR_TID.X ;  /* 0x0000000000007919 */ /* 0x000e2e0000002100 */
[----:B------:R-:W1:Y:S01]  /*0020*/  S2UR UR5, SR_CgaCtaId ;  /* 0x00000000000579c3 */ /* 0x000e620000008800 */
[----:B------:R-:W-:Y:S01]  /*0030*/  UMOV UR4, 0x400 ;  /* 0x0000040000047882 */ /* 0x000fe20000000000 */
[----:B------:R-:W2:Y:S06]  /*0040*/  LDCU.64 UR6, c[0x0][0x358] ;  /* 0x00006b00ff0677ac */ /* 0x000eac0008000a00 */
[----:B------:R-:W3:Y:S08]  /*0050*/  S2UR UR8, SR_CTAID.X ;  /* 0x00000000000879c3 */ /* 0x000ef00000002500 */
[----:B------:R-:W3:Y:S01]  /*0060*/  LDC R3, c[0x0][0x360] ;  /* 0x0000d800ff037b82 */ /* 0x000ee20000000800 */
[----:B------:R-:W4:Y:S01]  /*0070*/  LDCU UR9, c[0x0][0x370] ;  /* 0x00006e00ff0977ac */ /* 0x000f220008000800 */
[----:B-1----:R-:W-:-:S03]  /*0080*/  ULEA UR4, UR5, UR4, 0x18 ;  /* 0x0000000405047291 */ /* 0x002fc6000f8ec0ff */
[----:B------:R-:W-:-:S03]  /*0090*/  UMOV UR5, 0x20 ;  /* 0x0000002000057882 */ /* 0x000fc60000000000 */
[----:B0-----:R-:W-:Y:S01]  /*00a0*/  LEA R20, R0, UR4, 0x8 ;  /* 0x0000000400147c11 */ /* 0x001fe2000f8e40ff */
[C---:B---3--:R-:W-:Y:S02]  /*00b0*/  IMAD R2, R3.reuse, UR8, R0 ;  /* 0x0000000803027c24 */ /* 0x048fe4000f8e0200 */
[----:B----4-:R-:W-:-:S03]  /*00c0*/  IMAD R3, R3, UR9, RZ ;  /* 0x0000000903037c24 */ /* 0x010fc6000f8e02ff */
[----:B--2---:R-:W-:-:S07]  /*00d0*/  MOV R21, R2 ;  /* 0x0000000200157202 */ /* 0x004fce0000000f00 */
.L_x_8:
[----:B0-----:R-:W0:Y:S02]  /*00e0*/  LDC.64 R24, c[0x0][0x388] ;  /* 0x0000e200ff187b82 */ /* 0x001e240000000a00 */
[----:B0-----:R-:W-:-:S05]  /*00f0*/  IMAD.WIDE R24, R21, 0x4, R24 ;  /* 0x0000000415187825 */ /* 0x001fca00078e0218 */
[----:B------:R-:W2:Y:S01]  /*0100*/  LDG.E R4, desc[UR6][R24.64] ;  /* 0x0000000618047981 */ /* 0x000ea2000c1e1900 */
[----:B------:R-:W-:-:S05]  /*0110*/  IMAD.WIDE R14, R3, 0x4, R24 ;  /* 0x00000004030e7825 */ /* 0x000fca00078e0218 */
[----:B------:R0:W2:Y:S01]  /*0120*/  LDG.E R5, desc[UR6][R14.64] ;  /* 0x000000060e057981 */ /* 0x0000a2000c1e1900 */
[----:B------:R-:W-:-:S04]  /*0130*/  IMAD.WIDE R6, R3, 0x4, R14 ;  /* 0x0000000403067825 */ /* 0x000fc800078e020e */
[C---:B------:R-:W-:Y:S02]  /*0140*/  IMAD.WIDE R22, R3.reuse, 0x4, R6 ;  /* 0x0000000403167825 */ /* 0x040fe400078e0206 */
[----:B------:R-:W2:Y:S02]  /*0150*/  LDG.E R6, desc[UR6][R6.64] ;  /* 0x0000000606067981 */ /* 0x000ea4000c1e1900 */
[----:B------:R-:W-:-:S04]  /*0160*/  IMAD.WIDE R8, R3, 0x4, R22 ;  /* 0x0000000403087825 */ /* 0x000fc800078e0216 */
[C---:B------:R-:W-:Y:S01]  /*0170*/  IMAD.WIDE R16, R3.reuse, 0x4, R8 ;  /* 0x0000000403107825 */ /* 0x040fe200078e0208 */
[----:B------:R1:W2:Y:S04]  /*0180*/  LDG.E R7, desc[UR6][R22.64] ;  /* 0x0000000616077981 */ /* 0x0002a8000c1e1900 */
[----:B------:R-:W3:Y:S01]  /*0190*/  LDG.E R8, desc[UR6][R8.64] ;  /* 0x0000000608087981 */ /* 0x000ee2000c1e1900 */
[----:B------:R-:W-:-:S04]  /*01a0*/  IMAD.WIDE R10, R3, 0x4, R16 ;  /* 0x00000004030a7825 */ /* 0x000fc800078e0210 */
[C---:B------:R-:W-:Y:S02]  /*01b0*/  IMAD.WIDE R18, R3.reuse, 0x4, R10 ;  /* 0x0000000403127825 */ /* 0x040fe400078e020a */
[----:B------:R-:W3:Y:S02]  /*01c0*/  LDG.E R10, desc[UR6][R10.64] ;  /* 0x000000060a0a7981 */ /* 0x000ee4000c1e1900 */
[C---:B------:R-:W-:Y:S02]  /*01d0*/  IMAD.WIDE R12, R3.reuse, 0x4, R18 ;  /* 0x00000004030c7825 */ /* 0x040fe400078e0212 */
[----:B------:R-:W3:Y:S02]  /*01e0*/  LDG.E R9, desc[UR6][R16.64] ;  /* 0x0000000610097981 */ /* 0x000ee4000c1e1900 */
[C---:B------:R-:W-:Y:S02]  /*01f0*/  IMAD.WIDE R26, R3.reuse, 0x4, R12 ;  /* 0x00000004031a7825 */ /* 0x040fe400078e020c */
[----:B------:R-:W3:Y:S04]  /*0200*/  LDG.E R11, desc[UR6][R18.64] ;  /* 0x00000006120b7981 */ /* 0x000ee8000c1e1900 */
[----:B------:R-:W4:Y:S01]  /*0210*/  LDG.E R12, desc[UR6][R12.64] ;  /* 0x000000060c0c7981 */ /* 0x000f22000c1e1900 */
[----:B0-----:R-:W-:-:S04]  /*0220*/  IMAD.WIDE R14, R3, 0x4, R26 ;  /* 0x00000004030e7825 */ /* 0x001fc800078e021a */
[C---:B-1----:R-:W-:Y:S02]  /*0230*/  IMAD.WIDE R22, R3.reuse, 0x4, R14 ;  /* 0x0000000403167825 */ /* 0x042fe400078e020e */
[----:B------:R-:W4:Y:S02]  /*0240*/  LDG.E R14, desc[UR6][R14.64] ;  /* 0x000000060e0e7981 */ /* 0x000f24000c1e1900 */
[C---:B------:R-:W-:Y:S02]  /*0250*/  IMAD.WIDE R28, R3.reuse, 0x4, R22 ;  /* 0x00000004031c7825 */ /* 0x040fe400078e0216 */
[----:B------:R0:W4:Y:S04]  /*0260*/  LDG.E R13, desc[UR6][R26.64] ;  /* 0x000000061a0d7981 */ /* 0x000128000c1e1900 */
[----:B------:R-:W5:Y:S01]  /*0270*/  LDG.E R16, desc[UR6][R28.64] ;  /* 0x000000061c107981 */ /* 0x000f62000c1e1900 */
[----:B------:R-:W-:-:S03]  /*0280*/  IMAD.WIDE R24, R3, 0x4, R28 ;  /* 0x0000000403187825 */ /* 0x000fc600078e021c */
[----:B------:R1:W4:Y:S01]  /*0290*/  LDG.E R15, desc[UR6][R22.64] ;  /* 0x00000006160f7981 */ /* 0x000322000c1e1900 */
[----:B0-----:R-:W-:-:S03]  /*02a0*/  IMAD.WIDE R26, R3, 0x4, R24 ;  /* 0x00000004031a7825 */ /* 0x001fc600078e0218 */
[----:B------:R-:W5:Y:S04]  /*02b0*/  LDG.E R17, desc[UR6][R24.64] ;  /* 0x0000000618117981 */ /* 0x000f68000c1e1900 */
[----:B------:R-:W5:Y:S01]  /*02c0*/  LDG.E R18, desc[UR6][R26.64] ;  /* 0x000000061a127981 */ /* 0x000f62000c1e1900 */
[----:B-1----:R-:W-:-:S05]  /*02d0*/  IMAD.WIDE R22, R3, 0x4, R26 ;  /* 0x0000000403167825 */ /* 0x002fca00078e021a */
[----:B------:R-:W5:Y:S01]  /*02e0*/  LDG.E R19, desc[UR6][R22.64] ;  /* 0x0000000616137981 */ /* 0x000f62000c1e1900 */
[----:B------:R-:W-:-:S03]  /*02f0*/  LEA R21, R3, R21, 0x4 ;  /* 0x0000001503157211 */ /* 0x000fc600078e20ff */
[----:B--2---:R0:W-:Y:S04]  /*0300*/  STS.128 [R20+UR5+-0x20], R4 ;  /* 0xffffe00414007988 */ /* 0x0041e80008000c05 */
[----:B---3--:R0:W-:Y:S04]  /*0310*/  STS.128 [R20+UR5+-0x10], R8 ;  /* 0xfffff00814007988 */ /* 0x0081e80008000c05 */
[----:B----4-:R0:W-:Y:S04]  /*0320*/  STS.128 [R20+UR5], R12 ;  /* 0x0000000c14007988 */ /* 0x0101e80008000c05 */
[----:B-----5:R0:W-:Y:S01]  /*0330*/  STS.128 [R20+UR5+0x10], R16 ;  /* 0x0000101014007988 */ /* 0x0201e20008000c05 */
[----:B------:R-:W-:-:S04]  /*0340*/  UIADD3 UR5, UPT, UPT, UR5, 0x40, URZ ;  /* 0x0000004005057890 */ /* 0x000fc8000fffe0ff */
[----:B------:R-:W-:-:S09]  /*0350*/  UISETP.NE.AND UP0, UPT, UR5, 0x120, UPT ;  /* 0x000001200500788c */ /* 0x000fd2000bf05270 */
[----:B------:R-:W-:Y:S05]  /*0360*/  BRA.U UP0, `(.L_x_8) ;  /* 0xfffffffd005c7547 */ /* 0x000fea000b83ffff */
[----:B------:R-:W1:Y:S02]  /*0370*/  LDCU UR5, c[0x0][0x398] ;  /* 0x00007300ff0577ac */ /* 0x000e640008000800 */
[----:B-1----:R-:W-:-:S13]  /*0380*/  ISETP.GE.AND P0, PT, R2, UR5, PT ;  /* 0x0000000502007c0c */ /* 0x002fda000bf06270 */
[----:B------:R-:W-:Y:S05]  /*0390*/  @P0 EXIT ;  /* 0x000000000000094d */ /* 0x000fea0003800000 */
[----:B0-----:R-:W0:Y:S01]  /*03a0*/  I2F.U32.RP R9, R3 ;  /* 0x0000000300097306 */ /* 0x001e220000209000 */
[C---:B------:R-:W-:Y:S01]  /*03b0*/  IADD3 R6, PT, PT, R3.reuse, R2, RZ ;  /* 0x0000000203067210 */ /* 0x040fe20007ffe0ff */
[----:B------:R-:W-:Y:S01]  /*03c0*/  BSSY.RECONVERGENT B0, `(.L_x_9) ;  /* 0x000002f000007945 */ /* 0x000fe20003800200 */
[----:B------:R-:W-:Y:S02]  /*03d0*/  IADD3 R11, PT, PT, RZ, -R3, RZ ;  /* 0x80000003ff0b7210 */ /* 0x000fe40007ffe0ff */
[C---:B------:R-:W-:Y:S02]  /*03e0*/  ISETP.GE.AND P0, PT, R6.reuse, UR5, PT ;  /* 0x0000000506007c0c */ /* 0x040fe4000bf06270 */
[----:B------:R-:W-:Y:S02]  /*03f0*/  VIMNMX R7, PT, PT, R6, UR5, !PT ;  /* 0x0000000506077c48 */ /* 0x000fe4000ffe0100 */
[----:B------:R-:W-:Y:S02]  /*0400*/  SEL R8, RZ, 0x1, P0 ;  /* 0x00000001ff087807 */ /* 0x000fe40000000000 */
[----:B------:R-:W-:-:S02]  /*0410*/  ISETP.NE.U32.AND P2, PT, R3, RZ, PT ;  /* 0x000000ff0300720c */ /* 0x000fc40003f45070 */
[----:B------:R-:W-:Y:S01]  /*0420*/  IADD3 R6, PT, PT, R7, -R6, -R8 ;  /* 0x8000000607067210 */ /* 0x000fe20007ffe808 */
[----:B0-----:R-:W0:Y:S02]  /*0430*/  MUFU.RCP R9, R9 ;  /* 0x0000000900097308 */ /* 0x001e240000001000 */
[----:B0-----:R-:W-:-:S06]  /*0440*/  VIADD R4, R9, 0xffffffe ;  /* 0x0ffffffe09047836 */ /* 0x001fcc0000000000 */
[----:B------:R0:W1:Y:S02]  /*0450*/  F2I.FTZ.U32.TRUNC.NTZ R5, R4 ;  /* 0x0000000400057305 */ /* 0x000064000021f000 */
[----:B0-----:R-:W-:Y:S02]  /*0460*/  IMAD.MOV.U32 R4, RZ, RZ, RZ ;  /* 0x000000ffff047224 */ /* 0x001fe400078e00ff */
[----:B-1----:R-:W-:-:S04]  /*0470*/  IMAD R11, R11, R5, RZ ;  /* 0x000000050b0b7224 */ /* 0x002fc800078e02ff */
[----:B------:R-:W-:-:S06]  /*0480*/  IMAD.HI.U32 R5, R5, R11, R4 ;  /* 0x0000000b05057227 */ /* 0x000fcc00078e0004 */
[----:B------:R-:W-:-:S05]  /*0490*/  IMAD.HI.U32 R9, R5, R6, RZ ;  /* 0x0000000605097227 */ /* 0x000fca00078e00ff */
[----:B------:R-:W-:-:S05]  /*04a0*/  IADD3 R4, PT, PT, -R9, RZ, RZ ;  /* 0x000000ff09047210 */ /* 0x000fca0007ffe1ff */
[----:B------:R-:W-:Y:S02]  /*04b0*/  IMAD R6, R3, R4, R6 ;  /* 0x0000000403067224 */ /* 0x000fe400078e0206 */
[----:B------:R-:W0:Y:S03]  /*04c0*/  LDC.64 R4, c[0x0][0x380] ;  /* 0x0000e000ff047b82 */ /* 0x000e260000000a00 */
[----:B------:R-:W-:-:S13]  /*04d0*/  ISETP.GE.U32.AND P0, PT, R6, R3, PT ;  /* 0x000000030600720c */ /* 0x000fda0003f06070 */
[----:B------:R-:W-:Y:S01]  /*04e0*/  @P0 IADD3 R6, PT, PT, -R3, R6, RZ ;  /* 0x0000000603060210 */ /* 0x000fe20007ffe1ff */
[----:B------:R-:W-:-:S03]  /*04f0*/  @P0 VIADD R9, R9, 0x1 ;  /* 0x0000000109090836 */ /* 0x000fc60000000000 */
[----:B------:R-:W-:Y:S02]  /*0500*/  ISETP.GE.U32.AND P1, PT, R6, R3, PT ;  /* 0x000000030600720c */ /* 0x000fe40003f26070 */
[----:B------:R-:W1:Y:S11]  /*0510*/  LDC.64 R6, c[0x0][0x390] ;  /* 0x0000e400ff067b82 */ /* 0x000e760000000a00 */
[----:B------:R-:W-:-:S02]  /*0520*/  @P1 IADD3 R9, PT, PT, R9, 0x1, RZ ;  /* 0x0000000109091810 */ /* 0x000fc40007ffe0ff */
[----:B------:R-:W-:-:S04]  /*0530*/  @!P2 LOP3.LUT R9, RZ, R3, RZ, 0x33, !PT ;  /* 0x00000003ff09a212 */ /* 0x000fc800078e33ff */
[----:B------:R-:W-:-:S04]  /*0540*/  IADD3 R12, PT, PT, R8, R9, RZ ;  /* 0x00000009080c7210 */ /* 0x000fc80007ffe0ff */
[C---:B------:R-:W-:Y:S02]  /*0550*/  LOP3.LUT R8, R12.reuse, 0x3, RZ, 0xc0, !PT ;  /* 0x000000030c087812 */ /* 0x040fe400078ec0ff */
[----:B------:R-:W-:Y:S02]  /*0560*/  ISETP.GE.U32.AND P1, PT, R12, 0x3, PT ;  /* 0x000000030c00780c */ /* 0x000fe40003f26070 */
[----:B------:R-:W-:-:S13]  /*0570*/  ISETP.NE.AND P0, PT, R8, 0x3, PT ;  /* 0x000000030800780c */ /* 0x000fda0003f05270 */
[----:B0-----:R-:W-:Y:S05]  /*0580*/  @!P0 BRA `(.L_x_10) ;  /* 0x0000000000488947 */ /* 0x001fea0003800000 */
[----:B------:R-:W0:Y:S01]  /*0590*/  LDC.64 R8, c[0x0][0x390] ;  /* 0x0000e400ff087b82 */ /* 0x000e220000000a00 */
[----:B------:R-:W-:-:S05]  /*05a0*/  VIADD R12, R12, 0x1 ;  /* 0x000000010c0c7836 */ /* 0x000fca0000000000 */
[----:B------:R-:W-:Y:S02]  /*05b0*/  LOP3.LUT R12, R12, 0x3, RZ, 0xc0, !PT ;  /* 0x000000030c0c7812 */ /* 0x000fe400078ec0ff */
[----:B------:R-:W2:Y:S02]  /*05c0*/  LDC.64 R10, c[0x0][0x380] ;  /* 0x0000e000ff0a7b82 */ /* 0x000ea40000000a00 */
[----:B------:R-:W-:-:S07]  /*05d0*/  IADD3 R16, PT, PT, -R12, RZ, RZ ;  /* 0x000000ff0c107210 */ /* 0x000fce0007ffe1ff */
.L_x_11:
[----:B--2---:R-:W-:-:S06]  /*05e0*/  IMAD.WIDE R14, R2, 0x4, R10 ;  /* 0x00000004020e7825 */ /* 0x004fcc00078e020a */
[----:B------:R-:W2:Y:S01]  /*05f0*/  LDG.E R15, desc[UR6][R14.64] ;  /* 0x000000060e0f7981 */ /* 0x000ea2000c1e1900 */
[----:B------:R-:W-:-:S04]  /*0600*/  IADD3 R16, PT, PT, R16, 0x1, RZ ;  /* 0x0000000110107810 */ /* 0x000fc80007ffe0ff */
[----:B------:R-:W-:Y:S02]  /*0610*/  ISETP.NE.AND P0, PT, R16, RZ, PT ;  /* 0x000000ff1000720c */ /* 0x000fe40003f05270 */
[----:B--23--:R-:W-:-:S04]  /*0620*/  LEA R12, R0, R15, 0x6 ;  /* 0x0000000f000c7211 */ /* 0x00cfc800078e30ff */
[----:B------:R-:W-:Y:S01]  /*0630*/  LEA R17, R12, UR4, 0x2 ;  /* 0x000000040c117c11 */ /* 0x000fe2000f8e10ff */
[----:B0-----:R-:W-:Y:S01]  /*0640*/  IMAD.WIDE R12, R2, 0x4, R8 ;  /* 0x00000004020c7825 */ /* 0x001fe200078e0208 */
[----:B------:R-:W-:-:S03]  /*0650*/  IADD3 R2, PT, PT, R3, R2, RZ ;  /* 0x0000000203027210 */ /* 0x000fc60007ffe0ff */
[----:B------:R-:W0:Y:S02]  /*0660*/  LDS R19, [R17] ;  /* 0x0000000011137984 */ /* 0x000e240000000800 */
[----:B0-----:R-:W-:Y:S02]  /*0670*/  VIADD R18, R19, 0x1 ;  /* 0x0000000113127836 */ /* 0x001fe40000000000 */
[----:B------:R3:W-:Y:S04]  /*0680*/  STG.E desc[UR6][R12.64], R19 ;  /* 0x000000130c007986 */ /* 0x0007e8000c101906 */
[----:B------:R3:W-:Y:S01]  /*0690*/  STS [R17], R18 ;  /* 0x0000001211007388 */ /* 0x0007e20000000800 */
[----:B------:R-:W-:Y:S05]  /*06a0*/  @P0 BRA `(.L_x_11) ;  /* 0xfffffffc00cc0947 */ /* 0x000fea000383ffff */
.L_x_10:
[----:B------:R-:W-:Y:S05]  /*06b0*/  BSYNC.RECONVERGENT B0 ;  /* 0x0000000000007941 */ /* 0x000fea0003800200 */
.L_x_9:
[----:B------:R-:W-:Y:S05]  /*06c0*/  @!P1 EXIT ;  /* 0x000000000000994d */ /* 0x000fea0003800000 */
.L_x_12:
[----:B0--3--:R-:W-:-:S05]  /*06d0*/  IMAD.WIDE R12, R2, 0x4, R4 ;  /* 0x00000004020c7825 */ /* 0x009fca00078e0204 */
[----:B------:R-:W2:Y:S01]  /*06e0*/  LDG.E R9, desc[UR6][R12.64] ;  /* 0x000000060c097981 */ /* 0x000ea2000c1e1900 */
[----:B-1----:R-:W-:Y:S01]  /*06f0*/  IMAD.WIDE R10, R2, 0x4, R6 ;  /* 0x00000004020a7825 */ /* 0x002fe200078e0206 */
[----:B--2---:R-:W-:-:S04]  /*0700*/  LEA R9, R0, R9, 0x6 ;  /* 0x0000000900097211 */ /* 0x004fc800078e30ff */
[----:B------:R-:W-:Y:S01]  /*0710*/  LEA R16, R9, UR4, 0x2 ;  /* 0x0000000409107c11 */ /* 0x000fe2000f8e10ff */
[----:B------:R-:W-:-:S04]  /*0720*/  IMAD.WIDE R8, R3, 0x4, R12 ;  /* 0x0000000403087825 */ /* 0x000fc800078e020c */
[----:B------:R-:W0:Y:S04]  /*0730*/  LDS R17, [R16] ;  /* 0x0000000010117984 */ /* 0x000e280000000800 */
[----:B0-----:R-:W-:Y:S04]  /*0740*/  STG.E desc[UR6][R10.64], R17 ;  /* 0x000000110a007986 */ /* 0x001fe8000c101906 */
[----:B------:R-:W2:Y:S01]  /*0750*/  LDG.E R15, desc[UR6][R8.64] ;  /* 0x00000006080f7981 */ /* 0x000ea2000c1e1900 */
[----:B------:R-:W-:Y:S01]  /*0760*/  IADD3 R19, PT, PT, R17, 0x1, RZ ;  /* 0x0000000111137810 */ /* 0x000fe20007ffe0ff */
[----:B------:R-:W-:-:S04]  /*0770*/  IMAD.WIDE R12, R3, 0x4, R8 ;  /* 0x00000004030c7825 */ /* 0x000fc800078e0208 */
[----:B------:R-:W-:Y:S01]  /*0780*/  STS [R16], R19 ;  /* 0x0000001310007388 */ /* 0x000fe20000000800 */
[----:B--2---:R-:W-:-:S05]  /*0790*/  IMAD R15, R0, 0x40, R15 ;  /* 0x00000040000f7824 */ /* 0x004fca00078e020f */
        /* <DEDUP_REMOVED lines=8> */
[----:B------:R-:W-:Y:S01]  /*0820*/  IMAD.WIDE R10, R3, 0x4, R12 ;  /* 0x00000004030a7825 */ /* 0x000fe200078e020c */
[----:B--2---:R-:W-:-:S04]  /*0830*/  LEA R23, R0, R23, 0x6 ;  /* 0x0000001700177211 */ /* 0x004fc800078e30ff */
[----:B------:R-:W-:-:S05]  /*0840*/  LEA R23, R23, UR4, 0x2 ;  /* 0x0000000417177c11 */ /* 0x000fca000f8e10ff */
[----:B------:R-:W0:Y:S04]  /*0850*/  LDS R25, [R23] ;  /* 0x0000000017197984 */ /* 0x000e280000000800 */
[----:B0-----:R-:W-:Y:S04]  /*0860*/  STG.E desc[UR6][R8.64], R25 ;  /* 0x0000001908007986 */ /* 0x001fe8000c101906 */
[----:B------:R-:W2:Y:S01]  /*0870*/  LDG.E R11, desc[UR6][R10.64] ;  /* 0x000000060a0b7981 */ /* 0x000ea2000c1e1900 */
[----:B------:R-:W-:Y:S01]  /*0880*/  IADD3 R14, PT, PT, R25, 0x1, RZ ;  /* 0x00000001190e7810 */ /* 0x000fe20007ffe0ff */
[C---:B------:R-:W-:Y:S01]  /*0890*/  IMAD.WIDE R12, R3.reuse, 0x4, R8 ;  /* 0x00000004030c7825 */ /* 0x040fe200078e0208 */
[----:B------:R-:W-:-:S03]  /*08a0*/  LEA R2, R3, R2, 0x2 ;  /* 0x0000000203027211 */ /* 0x000fc600078e10ff */
[----:B------:R-:W-:Y:S01]  /*08b0*/  STS [R23], R14 ;  /* 0x0000000e17007388 */ /* 0x000fe20000000800 */
[----:B------:R-:W-:Y:S01]  /*08c0*/  ISETP.GE.AND P0, PT, R2, UR5, PT ;  /* 0x0000000502007c0c */ /* 0x000fe2000bf06270 */
[----:B--2---:R-:W-:-:S05]  /*08d0*/  IMAD R15, R0, 0x40, R11 ;  /* 0x00000040000f7824 */ /* 0x004fca00078e020b */
[----:B------:R-:W-:-:S05]  /*08e0*/  LEA R15, R15, UR4, 0x2 ;  /* 0x000000040f0f7c11 */ /* 0x000fca000f8e10ff */
[----:B------:R-:W0:Y:S02]  /*08f0*/  LDS R19, [R15] ;  /* 0x000000000f137984 */ /* 0x000e240000000800 */
[----:B0-----:R-:W-:Y:S02]  /*0900*/  IADD3 R16, PT, PT, R19, 0x1, RZ ;  /* 0x0000000113107810 */ /* 0x001fe40007ffe0ff */
[----:B------:R0:W-:Y:S04]  /*0910*/  STG.E desc[UR6][R12.64], R19 ;  /* 0x000000130c007986 */ /* 0x0001e8000c101906 */
[----:B------:R0:W-:Y:S01]  /*0920*/  STS [R15], R16 ;  /* 0x000000100f007388 */ /* 0x0001e20000000800 */
[----:B------:R-:W-:Y:S05]  /*0930*/  @!P0 BRA `(.L_x_12) ;  /* 0xfffffffc00648947 */ /* 0x000fea000383ffff */
[----:B------:R-:W-:Y:S05]  /*0940*/  EXIT ;  /* 0x000000000000794d */ /* 0x000fea0003800000 */
.L_x_13:
        /* <DEDUP_REMOVED lines=11> */
.L_x_30:


//--------------------- .text._Z10count_HistPiS_i --------------------------
	.section	.text._Z10count_HistPiS_i,"ax",@progbits
	.align	128
        .global         _Z10count_HistPiS_i
        .type           _Z10count_HistPiS_i,@function
        .size           _Z10count_HistPiS_i,(.L_x_31 - _Z10count_HistPiS_i)
        .other          _Z10count_HistPiS_i,@"STO_CUDA_ENTRY STV_DEFAULT"
_Z10count_HistPiS_i:
.text._Z10count_HistPiS_i:
[----:B------:R-:W-:Y:S01]  /*0000*/  LDC R1, c[0x0][0x37c] ;  /* 0x0000df00ff017b82 */ /* 0x000fe20000000800 */
[----:B------:R-:W0:Y:S07]  /*0010*/  S2R R3, SR_TID.X ;  /* 0x0000000000037919 */ /* 0x000e2e0000002100 */
[----:B------:R-:W1:Y:S01]  /*0020*/  S2UR UR5, SR_CgaCtaId ;  /* 0x00000000000579c3 */ /* 0x000e620000008800 */
[----:B------:R-:W-:Y:S01]  /*0030*/  UMOV UR4, 0x400 ;  /* 0x0000040000047882 */ /* 0x000fe20000000000 */
[----:B------:R-:W2:Y:S01]  /*0040*/  LDCU UR8, c[0x0][0x390] ;  /* 0x00007200ff0877ac */ /* 0x000ea20008000800 */
[----:B------:R-:W-:Y:S05]  /*0050*/  BSSY.RECONVERGENT B0, `(.L_x_14) ;  /* 0x0000066000007945 */ /* 0x000fea0003800200 */
[----:B------:R-:W3:Y:S08]  /*0060*/  S2UR UR6, SR_CTAID.X ;  /* 0x00000000000679c3 */ /* 0x000ef00000002500 */
[----:B------:R-:W3:Y:S01]  /*0070*/  LDC R0, c[0x0][0x360] ;  /* 0x0000d800ff007b82 */ /* 0x000ee20000000800 */
[----:B------:R-:W4:Y:S01]  /*0080*/  LDCU UR7, c[0x0][0x370] ;  /* 0x00006e00ff0777ac */ /* 0x000f220008000800 */
[----:B-1----:R-:W-:-:S06]  /*0090*/  ULEA UR4, UR5, UR4, 0x18 ;  /* 0x0000000405047291 */ /* 0x002fcc000f8ec0ff */
[----:B0-----:R-:W-:-:S05]  /*00a0*/  LEA R2, R3, UR4, 0x8 ;  /* 0x0000000403027c11 */ /* 0x001fca000f8e40ff */
[----:B------:R-:W0:Y:S01]  /*00b0*/  LDCU.64 UR4, c[0x0][0x358] ;  /* 0x00006b00ff0477ac */ /* 0x000e220008000a00 */
[----:B------:R1:W-:Y:S04]  /*00c0*/  STS.128 [R2], RZ ;  /* 0x000000ff02007388 */ /* 0x0003e80000000c00 */
[----:B------:R1:W-:Y:S01]  /*00d0*/  STS.128 [R2+0x10], RZ ;  /* 0x000010ff02007388 */ /* 0x0003e20000000c00 */
[C---:B---3--:R-:W-:Y:S02]  /*00e0*/  IMAD R3, R0.reuse, UR6, R3 ;  /* 0x0000000600037c24 */ /* 0x048fe4000f8e0203 */
[----:B----4-:R-:W-:Y:S01]  /*00f0*/  IMAD R0, R0, UR7, RZ ;  /* 0x0000000700007c24 */ /* 0x010fe2000f8e02ff */
[----:B------:R1:W-:Y:S02]  /*0100*/  STS.128 [R2+0x20], RZ ;  /* 0x000020ff02007388 */ /* 0x0003e40000000c00 */
[----:B--2---:R-:W-:-:S02]  /*0110*/  ISETP.GE.AND P0, PT, R3, UR8, PT ;  /* 0x0000000803007c0c */ /* 0x004fc4000bf06270 */
[----:B------:R1:W-:Y:S04]  /*0120*/  STS.128 [R2+0x30], RZ ;  /* 0x000030ff02007388 */ /* 0x0003e80000000c00 */
        /* <DEDUP_REMOVED lines=11> */
[----:B------:R1:W-:Y:S01]  /*01e0*/  STS.128 [R2+0xf0], RZ ;  /* 0x0000f0ff02007388 */ /* 0x0003e20000000c00 */
[----:B0-----:R-:W-:Y:S05]  /*01f0*/  @P0 BRA `(.L_x_15) ;  /* 0x00000004002c0947 */ /* 0x001fea0003800000 */
[----:B------:R-:W0:Y:S01]  /*0200*/  I2F.U32.RP R9, R0 ;  /* 0x0000000000097306 */ /* 0x000e220000209000 */
[-C--:B------:R-:W-:Y:S01]  /*0210*/  IADD3 R6, PT, PT, R3, R0.reuse, RZ ;  /* 0x0000000003067210 */ /* 0x080fe20007ffe0ff */
        /* <DEDUP_REMOVED lines=15> */
[----:B------:R-:W-:Y:S02]  /*0310*/  IMAD R7, R0, R4, R7 ;  /* 0x0000000400077224 */ /* 0x000fe400078e0207 */
[----:B------:R-:W0:Y:S03]  /*0320*/  LDC.64 R4, c[0x0][0x388] ;  /* 0x0000e200ff047b82 */ /* 0x000e260000000a00 */
[----:B------:R-:W-:-:S13]  /*0330*/  ISETP.GE.U32.AND P0, PT, R7, R0, PT ;  /* 0x000000000700720c */ /* 0x000fda0003f06070 */
[----:B------:R-:W-:Y:S02]  /*0340*/  @P0 IADD3 R7, PT, PT, -R0, R7, RZ ;  /* 0x0000000700070210 */ /* 0x000fe40007ffe1ff */
[----:B------:R-:W-:Y:S02]  /*0350*/  @P0 IADD3 R9, PT, PT, R9, 0x1, RZ ;  /* 0x0000000109090810 */ /* 0x000fe40007ffe0ff */
[----:B------:R-:W-:-:S13]  /*0360*/  ISETP.GE.U32.AND P1, PT, R7, R0, PT ;  /* 0x000000000700720c */ /* 0x000fda0003f26070 */
[----:B------:R-:W-:Y:S02]  /*0370*/  @P1 IADD3 R9, PT, PT, R9, 0x1, RZ ;  /* 0x0000000109091810 */ /* 0x000fe40007ffe0ff */
[----:B------:R-:W-:-:S04]  /*0380*/  @!P2 LOP3.LUT R9, RZ, R0, RZ, 0x33, !PT ;  /* 0x00000000ff09a212 */ /* 0x000fc800078e33ff */
[----:B------:R-:W-:Y:S02]  /*0390*/  IADD3 R8, PT, PT, R8, R9, RZ ;  /* 0x0000000908087210 */ /* 0x000fe40007ffe0ff */
[----:B------:R-:W-:Y:S02]  /*03a0*/  MOV R9, R3 ;  /* 0x0000000300097202 */ /* 0x000fe40000000f00 */
[C---:B------:R-:W-:Y:S02]  /*03b0*/  LOP3.LUT R6, R8.reuse, 0x3, RZ, 0xc0, !PT ;  /* 0x0000000308067812 */ /* 0x040fe400078ec0ff */
[----:B------:R-:W-:Y:S02]  /*03c0*/  ISETP.GE.U32.AND P1, PT, R8, 0x3, PT ;  /* 0x000000030800780c */ /* 0x000fe40003f26070 */
[----:B------:R-:W-:-:S13]  /*03d0*/  ISETP.NE.AND P0, PT, R6, 0x3, PT ;  /* 0x000000030600780c */ /* 0x000fda0003f05270 */
[----:B0-----:R-:W-:Y:S05]  /*03e0*/  @!P0 BRA `(.L_x_17) ;  /* 0x00000000003c8947 */ /* 0x001fea0003800000 */
[----:B------:R-:W0:Y:S01]  /*03f0*/  LDC.64 R6, c[0x0][0x388] ;  /* 0x0000e200ff067b82 */ /* 0x000e220000000a00 */
[----:B------:R-:W-:Y:S02]  /*0400*/  IADD3 R8, PT, PT, R8, 0x1, RZ ;  /* 0x0000000108087810 */ /* 0x000fe40007ffe0ff */
[----:B------:R-:W-:Y:S02]  /*0410*/  MOV R9, R3 ;  /* 0x0000000300097202 */ /* 0x000fe40000000f00 */
[----:B------:R-:W-:-:S04]  /*0420*/  LOP3.LUT R8, R8, 0x3, RZ, 0xc0, !PT ;  /* 0x0000000308087812 */ /* 0x000fc800078ec0ff */
[----:B------:R-:W-:-:S07]  /*0430*/  IADD3 R8, PT, PT, -R8, RZ, RZ ;  /* 0x000000ff08087210 */ /* 0x000fce0007ffe1ff */
.L_x_18:
[----:B0-----:R-:W-:-:S06]  /*0440*/  IMAD.WIDE R10, R9, 0x4, R6 ;  /* 0x00000004090a7825 */ /* 0x001fcc00078e0206 */
[----:B--2---:R-:W2:Y:S01]  /*0450*/  LDG.E R11, desc[UR4][R10.64] ;  /* 0x000000040a0b7981 */ /* 0x004ea2000c1e1900 */
[----:B------:R-:W-:Y:S02]  /*0460*/  IADD3 R8, PT, PT, R8, 0x1, RZ ;  /* 0x0000000108087810 */ /* 0x000fe40007ffe0ff */
[----:B------:R-:W-:Y:S02]  /*0470*/  IADD3 R9, PT, PT, R0, R9, RZ ;  /* 0x0000000900097210 */ /* 0x000fe40007ffe0ff */
[----:B------:R-:W-:Y:S02]  /*0480*/  ISETP.NE.AND P0, PT, R8, RZ, PT ;  /* 0x000000ff0800720c */ /* 0x000fe40003f05270 */
[----:B--2---:R-:W-:-:S05]  /*0490*/  LEA R12, R11, R2, 0x2 ;  /* 0x000000020b0c7211 */ /* 0x004fca00078e10ff */
[----:B------:R-:W0:Y:S02]  /*04a0*/  LDS R13, [R12] ;  /* 0x000000000c0d7984 */ /* 0x000e240000000800 */
[----:B0-----:R-:W-:-:S05]  /*04b0*/  IADD3 R13, PT, PT, R13, 0x1, RZ ;  /* 0x000000010d0d7810 */ /* 0x001fca0007ffe0ff */
[----:B------:R2:W-:Y:S01]  /*04c0*/  STS [R12], R13 ;  /* 0x0000000d0c007388 */ /* 0x0005e20000000800 */
[----:B------:R-:W-:Y:S05]  /*04d0*/  @P0 BRA `(.L_x_18) ;  /* 0xfffffffc00d80947 */ /* 0x000fea000383ffff */
.L_x_17:
[----:B------:R-:W-:Y:S05]  /*04e0*/  BSYNC.RECONVERGENT B1 ;  /* 0x0000000000017941 */ /* 0x000fea0003800200 */
.L_x_16:
[----:B------:R-:W-:Y:S05]  /*04f0*/  @!P1 BRA `(.L_x_15) ;  /* 0x00000000006c9947 */ /* 0x000fea0003800000 */
.L_x_19:
[----:B------:R-:W-:-:S05]  /*0500*/  IMAD.WIDE R14, R9, 0x4, R4 ;  /* 0x00000004090e7825 */ /* 0x000fca00078e0204 */
[----:B------:R-:W3:Y:S01]  /*0510*/  LDG.E R17, desc[UR4][R14.64] ;  /* 0x000000040e117981 */ /* 0x000ee2000c1e1900 */
[----:B------:R-:W-:-:S05]  /*0520*/  IMAD.WIDE R6, R0, 0x4, R14 ;  /* 0x0000000400067825 */ /* 0x000fca00078e020e */
[----:B------:R-:W4:Y:S01]  /*0530*/  LDG.E R19, desc[UR4][R6.64] ;  /* 0x0000000406137981 */ /* 0x000f22000c1e1900 */
[----:B0-----:R-:W-:-:S05]  /*0540*/  IMAD.WIDE R10, R0, 0x4, R6 ;  /* 0x00000004000a7825 */ /* 0x001fca00078e0206 */
[----:B------:R-:W5:Y:S01]  /*0550*/  LDG.E R21, desc[UR4][R10.64] ;  /* 0x000000040a157981 */ /* 0x000f62000c1e1900 */
[----:B--2---:R-:W-:-:S06]  /*0560*/  IMAD.WIDE R12, R0, 0x4, R10 ;  /* 0x00000004000c7825 */ /* 0x004fcc00078e020a */
[----:B------:R-:W2:Y:S01]  /*0570*/  LDG.E R13, desc[UR4][R12.64] ;  /* 0x000000040c0d7981 */ /* 0x000ea2000c1e1900 */
[----:B------:R-:W-:-:S04]  /*0580*/  LEA R9, R0, R9, 0x2 ;  /* 0x0000000900097211 */ /* 0x000fc800078e10ff */
[----:B------:R-:W-:Y:S02]  /*0590*/  ISETP.GE.AND P0, PT, R9, UR8, PT ;  /* 0x0000000809007c0c */ /* 0x000fe4000bf06270 */
[----:B---3--:R-:W-:-:S05]  /*05a0*/  LEA R17, R17, R2, 0x2 ;  /* 0x0000000211117211 */ /* 0x008fca00078e10ff */
[----:B------:R-:W0:Y:S01]  /*05b0*/  LDS R8, [R17] ;  /* 0x0000000011087984 */ /* 0x000e220000000800 */
[-C--:B----4-:R-:W-:Y:S02]  /*05c0*/  LEA R19, R19, R2.reuse, 0x2 ;  /* 0x0000000213137211 */ /* 0x090fe400078e10ff */
[-C--:B-----5:R-:W-:Y:S02]  /*05d0*/  LEA R21, R21, R2.reuse, 0x2 ;  /* 0x0000000215157211 */ /* 0x0a0fe400078e10ff */
[----:B--2---:R-:W-:Y:S02]  /*05e0*/  LEA R13, R13, R2, 0x2 ;  /* 0x000000020d0d7211 */ /* 0x004fe400078e10ff */
[----:B0-----:R-:W-:-:S05]  /*05f0*/  IADD3 R8, PT, PT, R8, 0x1, RZ ;  /* 0x0000000108087810 */ /* 0x001fca0007ffe0ff */
[----:B------:R-:W-:Y:S04]  /*0600*/  STS [R17], R8 ;  /* 0x0000000811007388 */ /* 0x000fe80000000800 */
[----:B------:R-:W0:Y:S02]  /*0610*/  LDS R14, [R19] ;  /* 0x00000000130e7984 */ /* 0x000e240000000800 */
[----:B0-----:R-:W-:-:S05]  /*0620*/  IADD3 R14, PT, PT, R14, 0x1, RZ ;  /* 0x000000010e0e7810 */ /* 0x001fca0007ffe0ff */
[----:B------:R-:W-:Y:S04]  /*0630*/  STS [R19], R14 ;  /* 0x0000000e13007388 */ /* 0x000fe80000000800 */
[----:B------:R-:W0:Y:S02]  /*0640*/  LDS R6, [R21] ;  /* 0x0000000015067984 */ /* 0x000e240000000800 */
[----:B0-----:R-:W-:-:S05]  /*0650*/  IADD3 R6, PT, PT, R6, 0x1, RZ ;  /* 0x0000000106067810 */ /* 0x001fca0007ffe0ff */
[----:B------:R-:W-:Y:S04]  /*0660*/  STS [R21], R6 ;  /* 0x0000000615007388 */ /* 0x000fe80000000800 */
[----:B------:R-:W0:Y:S02]  /*0670*/  LDS R7, [R13] ;  /* 0x000000000d077984 */ /* 0x000e240000000800 */
[----:B0-----:R-:W-:-:S05]  /*0680*/  IADD3 R10, PT, PT, R7, 0x1, RZ ;  /* 0x00000001070a7810 */ /* 0x001fca0007ffe0ff */
[----:B------:R0:W-:Y:S01]  /*0690*/  STS [R13], R10 ;  /* 0x0000000a0d007388 */ /* 0x0001e20000000800 */
[----:B------:R-:W-:Y:S05]  /*06a0*/  @!P0 BRA `(.L_x_19) ;  /* 0xfffffffc00948947 */ /* 0x000fea000383ffff */
.L_x_15:
[----:B------:R-:W-:Y:S05]  /*06b0*/  BSYNC.RECONVERGENT B0 ;  /* 0x0000000000007941 */ /* 0x000fea0003800200 */
.L_x_14:
[----:B------:R-:W3:Y:S01]  /*06c0*/  LDC.64 R24, c[0x0][0x380] ;  /* 0x0000e000ff187b82 */ /* 0x000ee20000000a00 */
[----:B------:R-:W4:Y:S04]  /*06d0*/  LDS.128 R16, [R2] ;  /* 0x0000000002107984 */ /* 0x000f280000000c00 */
[----:B0-----:R-:W0:Y:S04]  /*06e0*/  LDS.128 R8, [R2+0x10] ;  /* 0x0000100002087984 */ /* 0x001e280000000c00 */
[----:B------:R-:W5:Y:S04]  /*06f0*/  LDS.128 R4, [R2+0x20] ;  /* 0x0000200002047984 */ /* 0x000f680000000c00 */
[----:B------:R-:W1:Y:S01]  /*0700*/  LDS.128 R20, [R2+0x30] ;  /* 0x0000300002147984 */ /* 0x000e620000000c00 */
[----:B---3--:R-:W-:Y:S01]  /*0710*/  IMAD.WIDE R28, R3, 0x4, R24 ;  /* 0x00000004031c7825 */ /* 0x008fe200078e0218 */
[----:B------:R-:W-:-:S03]  /*0720*/  LEA R3, R0, R3, 0x4 ;  /* 0x0000000300037211 */ /* 0x000fc600078e20ff */
[----:B------:R-:W-:-:S04]  /*0730*/  IMAD.WIDE R14, R0, 0x4, R28 ;  /* 0x00000004000e7825 */ /* 0x000fc800078e021c */
[C---:B--2---:R-:W-:Y:S01]  /*0740*/  IMAD.WIDE R12, R0.reuse, 0x4, R14 ;  /* 0x00000004000c7825 */ /* 0x044fe200078e020e */
[----:B----4-:R-:W-:Y:S03]  /*0750*/  STG.E desc[UR4][R28.64], R16 ;  /* 0x000000101c007986 */ /* 0x010fe6000c101904 */
[C---:B------:R-:W-:Y:S01]  /*0760*/  IMAD.WIDE R26, R0.reuse, 0x4, R12 ;  /* 0x00000004001a7825 */ /* 0x040fe200078e020c */
[----:B------:R-:W-:Y:S03]  /*0770*/  STG.E desc[UR4][R14.64], R17 ;  /* 0x000000110e007986 */ /* 0x000fe6000c101904 */
[C---:B------:R-:W-:Y:S01]  /*0780*/  IMAD.WIDE R36, R0.reuse, 0x4, R26 ;  /* 0x0000000400247825 */ /* 0x040fe200078e021a */
[----:B------:R-:W-:Y:S04]  /*0790*/  STG.E desc[UR4][R12.64], R18 ;  /* 0x000000120c007986 */ /* 0x000fe8000c101904 */
[----:B------:R2:W-:Y:S01]  /*07a0*/  STG.E desc[UR4][R26.64], R19 ;  /* 0x000000131a007986 */ /* 0x0005e2000c101904 */
[----:B------:R-:W-:-:S03]  /*07b0*/  IMAD.WIDE R32, R0, 0x4, R36 ;  /* 0x0000000400207825 */ /* 0x000fc600078e0224 */
[----:B0-----:R-:W-:Y:S01]  /*07c0*/  STG.E desc[UR4][R36.64], R8 ;  /* 0x0000000824007986 */ /* 0x001fe2000c101904 */
[----:B------:R-:W-:-:S03]  /*07d0*/  IMAD.WIDE R34, R0, 0x4, R32 ;  /* 0x0000000400227825 */ /* 0x000fc600078e0220 */
[----:B------:R-:W-:Y:S04]  /*07e0*/  STG.E desc[UR4][R32.64], R9 ;  /* 0x0000000920007986 */ /* 0x000fe8000c101904 */
[----:B------:R-:W-:Y:S01]  /*07f0*/  STG.E desc[UR4][R34.64], R10 ;  /* 0x0000000a22007986 */ /* 0x000fe2000c101904 */
[----:B------:R-:W-:-:S03]  /*0800*/  IMAD.WIDE R30, R0, 0x4, R34 ;  /* 0x00000004001e7825 */ /* 0x000fc600078e0222 */
[----:B------:R-:W0:Y:S01]  /*0810*/  LDS.128 R12, [R2+0x40] ;  /* 0x00004000020c7984 */ /* 0x000e220000000c00 */
[----:B--2---:R-:W-:-:S03]  /*0820*/  IMAD.WIDE R26, R0, 0x4, R30 ;  /* 0x00000004001a7825 */ /* 0x004fc600078e021e */
[----:B------:R2:W-:Y:S04]  /*0830*/  STG.E desc[UR4][R30.64], R11 ;  /* 0x0000000b1e007986 */ /* 0x0005e8000c101904 */
[----:B-----5:R-:W-:Y:S01]  /*0840*/  STG.E desc[UR4][R26.64], R4 ;  /* 0x000000041a007986 */ /* 0x020fe2000c101904 */
[----:B------:R-:W-:-:S03]  /*0850*/  IMAD.WIDE R28, R0, 0x4, R26 ;  /* 0x00000004001c7825 */ /* 0x000fc600078e021a */
[----:B------:R-:W3:Y:S01]  /*0860*/  LDS.128 R8, [R2+0x50] ;  /* 0x0000500002087984 */ /* 0x000ee20000000c00 */
[----:B--2---:R-:W-:-:S03]  /*0870*/  IMAD.WIDE R30, R0, 0x4, R28 ;  /* 0x00000004001e7825 */ /* 0x004fc600078e021c */
[----:B------:R2:W-:Y:S04]  /*0880*/  STG.E desc[UR4][R28.64], R5 ;  /* 0x000000051c007986 */ /* 0x0005e8000c101904 */
[----:B------:R-:W-:Y:S01]  /*0890*/  STG.E desc[UR4][R30.64], R6 ;  /* 0x000000061e007986 */ /* 0x000fe2000c101904 */
[----:B------:R-:W-:-:S05]  /*08a0*/  IMAD.WIDE R16, R0, 0x4, R30 ;  /* 0x0000000400107825 */ /* 0x000fca00078e021e */
[----:B------:R4:W-:Y:S01]  /*08b0*/  STG.E desc[UR4][R16.64], R7 ;  /* 0x0000000710007986 */ /* 0x0009e2000c101904 */
[----:B------:R-:W-:-:S03]  /*08c0*/  IMAD.WIDE R32, R0, 0x4, R16 ;  /* 0x0000000400207825 */ /* 0x000fc600078e0210 */
[----:B------:R-:W5:Y:S01]  /*08d0*/  LDS.128 R4, [R2+0x60] ;  /* 0x0000600002047984 */ /* 0x000f620000000c00 */
[----:B--2---:R-:W-:Y:S01]  /*08e0*/  IMAD.WIDE R28, R3, 0x4, R24 ;  /* 0x00000004031c7825 */ /* 0x004fe200078e0218 */
[C---:B------:R-:W-:Y:S02]  /*08f0*/  LEA R3, R0.reuse, R3, 0x4 ;  /* 0x0000000300037211 */ /* 0x040fe400078e20ff */
[----:B-1----:R-:W-:Y:S01]  /*0900*/  STG.E desc[UR4][R32.64], R20 ;  /* 0x0000001420007986 */ /* 0x002fe2000c101904 */
[----:B------:R-:W-:-:S04]  /*0910*/  IMAD.WIDE R18, R0, 0x4, R32 ;  /* 0x0000000400127825 */ /* 0x000fc800078e0220 */
[C---:B------:R-:W-:Y:S01]  /*0920*/  IMAD.WIDE R36, R0.reuse, 0x4, R28 ;  /* 0x0000000400247825 */ /* 0x040fe200078e021c */
[----:B------:R-:W-:Y:S03]  /*0930*/  STG.E desc[UR4][R18.64], R21 ;  /* 0x0000001512007986 */ /* 0x000fe6000c101904 */
[----:B----4-:R-:W-:-:S04]  /*0940*/  IMAD.WIDE R16, R0, 0x4, R18 ;  /* 0x0000000400107825 */ /* 0x010fc800078e0212 */
[C---:B------:R-:W-:Y:S01]  /*0950*/  IMAD.WIDE R34, R0.reuse, 0x4, R36 ;  /* 0x0000000400227825 */ /* 0x040fe200078e0224 */
[----:B------:R-:W-:Y:S03]  /*0960*/  STG.E desc[UR4][R16.64], R22 ;  /* 0x0000001610007986 */ /* 0x000fe6000c101904 */
[C---:B------:R-:W-:Y:S02]  /*0970*/  IMAD.WIDE R30, R0.reuse, 0x4, R16 ;  /* 0x00000004001e7825 */ /* 0x040fe400078e0210 */
[----:B------:R-:W1:Y:S02]  /*0980*/  LDS.128 R16, [R2+0x70] ;  /* 0x0000700002107984 */ /* 0x000e640000000c00 */
[C---:B------:R-:W-:Y:S02]  /*0990*/  IMAD.WIDE R26, R0.reuse, 0x4, R34 ;  /* 0x00000004001a7825 */ /* 0x040fe400078e0222 */
[----:B------:R2:W-:Y:S04]  /*09a0*/  STG.E desc[UR4][R30.64], R23 ;  /* 0x000000171e007986 */ /* 0x0005e8000c101904 */
[----:B0-----:R0:W-:Y:S04]  /*09b0*/  STG.E desc[UR4][R28.64], R12 ;  /* 0x0000000c1c007986 */ /* 0x0011e8000c101904 */
[----:B------:R4:W-:Y:S01]  /*09c0*/  STG.E desc[UR4][R36.64], R13 ;  /* 0x0000000d24007986 */ /* 0x0009e2000c101904 */
[----:B--2---:R-:W-:-:S03]  /*09d0*/  IMAD.WIDE R30, R0, 0x4, R26 ;  /* 0x00000004001e7825 */ /* 0x004fc600078e021a */
[----:B------:R-:W-:Y:S04]  /*09e0*/  STG.E desc[UR4][R34.64], R14 ;  /* 0x0000000e22007986 */ /* 0x000fe8000c101904 */
[----:B------:R-:W-:Y:S01]  /*09f0*/  STG.E desc[UR4][R26.64], R15 ;  /* 0x0000000f1a007986 */ /* 0x000fe2000c101904 */
[----:B0-----:R-:W-:-:S03]  /*0a00*/  IMAD.WIDE R28, R0, 0x4, R30 ;  /* 0x00000004001c7825 */ /* 0x001fc600078e021e */
[----:B---3--:R0:W-:Y:S01]  /*0a10*/  STG.E desc[UR4][R30.64], R8 ;  /* 0x000000081e007986 */ /* 0x0081e2000c101904 */
[----:B------:R-:W-:-:S03]  /*0a20*/  IMAD.WIDE R32, R0, 0x4, R28 ;  /* 0x0000000400207825 */ /* 0x000fc600078e021c */
[----:B------:R2:W-:Y:S04]  /*0a30*/  STG.E desc[UR4][R28.64], R9 ;  /* 0x000000091c007986 */ /* 0x0005e8000c101904 */
[----:B------:R-:W3:Y:S01]  /*0a40*/  LDS.128 R20, [R2+0x80] ;  /* 0x0000800002147984 */ /* 0x000ee20000000c00 */
[----:B----4-:R-:W-:-:S03]  /*0a50*/  IMAD.WIDE R12, R0, 0x4, R32 ;  /* 0x00000004000c7825 */ /* 0x010fc600078e0220 */
[----:B------:R-:W-:Y:S01]  /*0a60*/  STG.E desc[UR4][R32.64], R10 ;  /* 0x0000000a20007986 */ /* 0x000fe2000c101904 */
[----:B0-----:R-:W-:Y:S01]  /*0a70*/  IMAD.WIDE R30, R3, 0x4, R24 ;  /* 0x00000004031e7825 */ /* 0x001fe200078e0218 */
[C---:B------:R-:W-:Y:S02]  /*0a80*/  LEA R3, R0.reuse, R3, 0x4 ;  /* 0x0000000300037211 */ /* 0x040fe400078e20ff */
[----:B------:R-:W-:Y:S01]  /*0a90*/  STG.E desc[UR4][R12.64], R11 ;  /* 0x0000000b0c007986 */ /* 0x000fe2000c101904 */
[----:B------:R-:W-:-:S03]  /*0aa0*/  IMAD.WIDE R26, R0, 0x4, R12 ;  /* 0x00000004001a7825 */ /* 0x000fc600078e020c */
[----:B------:R-:W0:Y:S01]  /*0ab0*/  LDS.128 R8, [R2+0x90] ;  /* 0x0000900002087984 */ /* 0x000e220000000c00 */
[----:B------:R-:W-:-:S03]  /*0ac0*/  IMAD.WIDE R24, R3, 0x4, R24 ;  /* 0x0000000403187825 */ /* 0x000fc600078e0218 */
[----:B-----5:R-:W-:Y:S01]  /*0ad0*/  STG.E desc[UR4][R26.64], R4 ;  /* 0x000000041a007986 */ /* 0x020fe2000c101904 */
[----:B--2---:R-:W-:-:S05]  /*0ae0*/  IMAD.WIDE R28, R0, 0x4, R26 ;  /* 0x00000004001c7825 */ /* 0x004fca00078e021a */
[----:B------:R2:W-:Y:S01]  /*0af0*/  STG.E desc[UR4][R28.64], R5 ;  /* 0x000000051c007986 */ /* 0x0005e2000c101904 */
[----:B------:R-:W-:-:S05]  /*0b00*/  IMAD.WIDE R36, R0, 0x4, R28 ;  /* 0x0000000400247825 */ /* 0x000fca00078e021c */
[----:B------:R-:W-:Y:S01]  /*0b10*/  STG.E desc[UR4][R36.64], R6 ;  /* 0x0000000624007986 */ /* 0x000fe2000c101904 */
[----:B------:R-:W-:-:S04]  /*0b20*/  IMAD.WIDE R34, R0, 0x4, R36 ;  /* 0x0000000400227825 */ /* 0x000fc800078e0224 */
[C---:B--2---:R-:W-:Y:S01]  /*0b30*/  IMAD.WIDE R28, R0.reuse, 0x4, R30 ;  /* 0x00000004001c7825 */ /* 0x044fe200078e021e */
[----:B------:R-:W-:Y:S03]  /*0b40*/  STG.E desc[UR4][R34.64], R7 ;  /* 0x0000000722007986 */ /* 0x000fe6000c101904 */
[C---:B------:R-:W-:Y:S01]  /*0b50*/  IMAD.WIDE R14, R0.reuse, 0x4, R34 ;  /* 0x00000004000e7825 */ /* 0x040fe200078e0222 */
[----:B------:R-:W2:Y:S03]  /*0b60*/  LDS.128 R4, [R2+0xa0] ;  /* 0x0000a00002047984 */ /* 0x000ea60000000c00 */
[C---:B------:R-:W-:Y:S01]  /*0b70*/  IMAD.WIDE R32, R0.reuse, 0x4, R28 ;  /* 0x0000000400207825 */ /* 0x040fe200078e021c */
[----:B-1----:R1:W-:Y:S03]  /*0b80*/  STG.E desc[UR4][R14.64], R16 ;  /* 0x000000100e007986 */ /* 0x0023e6000c101904 */
[----:B------:R-:W-:-:S04]  /*0b90*/  IMAD.WIDE R12, R0, 0x4, R14 ;  /* 0x00000004000c7825 */ /* 0x000fc800078e020e */
[C---:B------:R-:W-:Y:S01]  /*0ba0*/  IMAD.WIDE R26, R0.reuse, 0x4, R32 ;  /* 0x00000004001a7825 */ /* 0x040fe200078e0220 */
[----:B------:R-:W-:Y:S03]  /*0bb0*/  STG.E desc[UR4][R12.64], R17 ;  /* 0x000000110c007986 */ /* 0x000fe6000c101904 */
[----:B-1----:R-:W-:-:S05]  /*0bc0*/  IMAD.WIDE R14, R0, 0x4, R12 ;  /* 0x00000004000e7825 */ /* 0x002fca00078e020c */
[----:B------:R-:W-:Y:S01]  /*0bd0*/  STG.E desc[UR4][R14.64], R18 ;  /* 0x000000120e007986 */ /* 0x000fe2000c101904 */
[----:B------:R-:W-:-:S03]  /*0be0*/  IMAD.WIDE R36, R0, 0x4, R14 ;  /* 0x0000000400247825 */ /* 0x000fc600078e020e */
[----:B------:R-:W1:Y:S04]  /*0bf0*/  LDS.128 R12, [R2+0xb0] ;  /* 0x0000b000020c7984 */ /* 0x000e680000000c00 */
[----:B------:R4:W-:Y:S04]  /*0c00*/  STG.E desc[UR4][R36.64], R19 ;  /* 0x0000001324007986 */ /* 0x0009e8000c101904 */
[----:B---3--:R3:W-:Y:S04]  /*0c10*/  STG.E desc[UR4][R30.64], R20 ;  /* 0x000000141e007986 */ /* 0x0087e8000c101904 */
[----:B------:R-:W-:Y:S01]  /*0c20*/  STG.E desc[UR4][R28.64], R21 ;  /* 0x000000151c007986 */ /* 0x000fe2000c101904 */
[----:B----4-:R-:W-:-:S03]  /*0c30*/  IMAD.WIDE R36, R0, 0x4, R26 ;  /* 0x0000000400247825 */ /* 0x010fc600078e021a */
[----:B------:R4:W-:Y:S04]  /*0c40*/  STG.E desc[UR4][R32.64], R22 ;  /* 0x0000001620007986 */ /* 0x0009e8000c101904 */
[----:B------:R-:W-:Y:S01]  /*0c50*/  STG.E desc[UR4][R26.64], R23 ;  /* 0x000000171a007986 */ /* 0x000fe2000c101904 */
[----:B---3--:R-:W-:-:S03]  /*0c60*/  IMAD.WIDE R30, R0, 0x4, R36 ;  /* 0x00000004001e7825 */ /* 0x008fc600078e0224 */
[----:B0-----:R0:W-:Y:S01]  /*0c70*/  STG.E desc[UR4][R36.64], R8 ;  /* 0x0000000824007986 */ /* 0x0011e2000c101904 */
[----:B----4-:R-:W-:-:S03]  /*0c80*/  IMAD.WIDE R32, R0, 0x4, R30 ;  /* 0x0000000400207825 */ /* 0x010fc600078e021e */
[----:B------:R-:W-:Y:S04]  /*0c90*/  STG.E desc[UR4][R30.64], R9 ;  /* 0x000000091e007986 */ /* 0x000fe8000c101904 */
[----:B------:R-:W3:Y:S01]  /*0ca0*/  LDS.128 R16, [R2+0xc0] ;  /* 0x0000c00002107984 */ /* 0x000ee20000000c00 */
[----:B------:R-:W-:-:S03]  /*0cb0*/  IMAD.WIDE R34, R0, 0x4, R32 ;  /* 0x0000000400227825 */ /* 0x000fc600078e0220 */
[----:B------:R-:W-:Y:S01]  /*0cc0*/  STG.E desc[UR4][R32.64], R10 ;  /* 0x0000000a20007986 */ /* 0x000fe2000c101904 */
[----:B0-----:R-:W-:-:S03]  /*0cd0*/  IMAD.WIDE R36, R0, 0x4, R24 ;  /* 0x0000000400247825 */ /* 0x001fc600078e0218 */
[----:B------:R0:W-:Y:S01]  /*0ce0*/  STG.E desc[UR4][R34.64], R11 ;  /* 0x0000000b22007986 */ /* 0x0001e2000c101904 */
[----:B------:R-:W-:-:S03]  /*0cf0*/  IMAD.WIDE R26, R0, 0x4, R34 ;  /* 0x00000004001a7825 */ /* 0x000fc600078e0222 */
[----:B------:R-:W4:Y:S01]  /*0d00*/  LDS.128 R8, [R2+0xd0] ;  /* 0x0000d00002087984 */ /* 0x000f220000000c00 */
[----:B------:R-:W-:-:S03]  /*0d10*/  IMAD.WIDE R20, R0, 0x4, R36 ;  /* 0x0000000400147825 */ /* 0x000fc600078e0224 */
[----:B--2---:R-:W-:Y:S01]  /*0d20*/  STG.E desc[UR4][R26.64], R4 ;  /* 0x000000041a007986 */ /* 0x004fe2000c101904 */
[----:B------:R-:W-:-:S04]  /*0d30*/  IMAD.WIDE R28, R0, 0x4, R26 ;  /* 0x00000004001c7825 */ /* 0x000fc800078e021a */
[C---:B0-----:R-:W-:Y:S01]  /*0d40*/  IMAD.WIDE R34, R0.reuse, 0x4, R20 ;  /* 0x0000000400227825 */ /* 0x041fe200078e0214 */
[----:B------:R0:W-:Y:S03]  /*0d50*/  STG.E desc[UR4][R28.64], R5 ;  /* 0x000000051c007986 */ /* 0x0001e6000c101904 */
[----:B------:R-:W-:-:S05]  /*0d60*/  IMAD.WIDE R30, R0, 0x4, R28 ;  /* 0x00000004001e7825 */ /* 0x000fca00078e021c */
[----:B------:R-:W-:Y:S01]  /*0d70*/  STG.E desc[UR4][R30.64], R6 ;  /* 0x000000061e007986 */ /* 0x000fe2000c101904 */
[----:B------:R-:W-:-:S04]  /*0d80*/  IMAD.WIDE R22, R0, 0x4, R30 ;  /* 0x0000000400167825 */ /* 0x000fc800078e021e */
[C---:B0-----:R-:W-:Y:S01]  /*0d90*/  IMAD.WIDE R4, R0.reuse, 0x4, R34 ;  /* 0x0000000400047825 */ /* 0x041fe200078e0222 */
[----:B------:R0:W-:Y:S03]  /*0da0*/  STG.E desc[UR4][R22.64], R7 ;  /* 0x0000000716007986 */ /* 0x0001e6000c101904 */
[----:B------:R-:W-:-:S05]  /*0db0*/  IMAD.WIDE R28, R0, 0x4, R22 ;  /* 0x00000004001c7825 */ /* 0x000fca00078e0216 */
[----:B-1----:R-:W-:Y:S01]  /*0dc0*/  STG.E desc[UR4][R28.64], R12 ;  /* 0x0000000c1c007986 */ /* 0x002fe2000c101904 */
[----:B0-----:R-:W-:-:S03]  /*0dd0*/  IMAD.WIDE R22, R0, 0x4, R28 ;  /* 0x0000000400167825 */ /* 0x001fc600078e021c */
[----:B------:R-:W-:Y:S01]  /*0de0*/  LDS.128 R28, [R2+0xf0] ;  /* 0x0000f000021c7984 */ /* 0x000fe20000000c00 */
[----:B------:R-:W-:-:S03]  /*0df0*/  IMAD.WIDE R26, R0, 0x4, R22 ;  /* 0x00000004001a7825 */ /* 0x000fc600078e0216 */
[----:B------:R-:W-:Y:S04]  /*0e00*/  STG.E desc[UR4][R22.64], R13 ;  /* 0x0000000d16007986 */ /* 0x000fe8000c101904 */
[----:B------:R0:W-:Y:S01]  /*0e10*/  STG.E desc[UR4][R26.64], R14 ;  /* 0x0000000e1a007986 */ /* 0x0001e2000c101904 */
[----:B------:R-:W-:-:S05]  /*0e20*/  IMAD.WIDE R32, R0, 0x4, R26 ;  /* 0x0000000400207825 */ /* 0x000fca00078e021a */
[----:B------:R1:W-:Y:S04]  /*0e30*/  STG.E desc[UR4][R32.64], R15 ;  /* 0x0000000f20007986 */ /* 0x0003e8000c101904 */
[----:B---3--:R2:W-:Y:S01]  /*0e40*/  STG.E desc[UR4][R24.64], R16 ;  /* 0x0000001018007986 */ /* 0x0085e2000c101904 */
[----:B0-----:R-:W-:-:S03]  /*0e50*/  IMAD.WIDE R26, R0, 0x4, R4 ;  /* 0x00000004001a7825 */ /* 0x001fc600078e0204 */
[----:B------:R-:W-:Y:S01]  /*0e60*/  STG.E desc[UR4][R36.64], R17 ;  /* 0x0000001124007986 */ /* 0x000fe2000c101904 */
[----:B-1----:R-:W-:-:S03]  /*0e70*/  IMAD.WIDE R32, R0, 0x4, R26 ;  /* 0x0000000400207825 */ /* 0x002fc600078e021a */
[----:B------:R-:W-:Y:S04]  /*0e80*/  STG.E desc[UR4][R20.64], R18 ;  /* 0x0000001214007986 */ /* 0x000fe8000c101904 */
[----:B------:R-:W0:Y:S01]  /*0e90*/  LDS.128 R20, [R2+0xe0] ;  /* 0x0000e00002147984 */ /* 0x000e220000000c00 */
[----:B------:R-:W-:-:S03]  /*0ea0*/  IMAD.WIDE R6, R0, 0x4, R32 ;  /* 0x0000000400067825 */ /* 0x000fc600078e0220 */
[----:B------:R-:W-:Y:S01]  /*0eb0*/  STG.E desc[UR4][R34.64], R19 ;  /* 0x0000001322007986 */ /* 0x000fe2000c101904 */
[----:B------:R-:W-:-:S03]  /*0ec0*/  IMAD.WIDE R12, R0, 0x4, R6 ;  /* 0x00000004000c7825 */ /* 0x000fc600078e0206 */
[----:B----4-:R1:W-:Y:S04]  /*0ed0*/  STG.E desc[UR4][R4.64], R8 ;  /* 0x0000000804007986 */ /* 0x0103e8000c101904 */
[----:B------:R-:W-:Y:S01]  /*0ee0*/  STG.E desc[UR4][R26.64], R9 ;  /* 0x000000091a007986 */ /* 0x000fe2000c101904 */
[----:B------:R-:W-:-:S03]  /*0ef0*/  IMAD.WIDE R14, R0, 0x4, R12 ;  /* 0x00000004000e7825 */ /* 0x000fc600078e020c */
[----:B------:R-:W-:Y:S01]  /*0f00*/  STG.E desc[UR4][R32.64], R10 ;  /* 0x0000000a20007986 */ /* 0x000fe2000c101904 */
[----:B--2---:R-:W-:-:S03]  /*0f10*/  IMAD.WIDE R24, R0, 0x4, R14 ;  /* 0x0000000400187825 */ /* 0x004fc600078e020e */
[----:B------:R-:W-:Y:S01]  /*0f20*/  STG.E desc[UR4][R6.64], R11 ;  /* 0x0000000b06007986 */ /* 0x000fe2000c101904 */
[----:B-1----:R-:W-:-:S04]  /*0f30*/  IMAD.WIDE R4, R0, 0x4, R24 ;  /* 0x0000000400047825 */ /* 0x002fc800078e0218 */
[----:B------:R-:W-:-:S04]  /*0f40*/  IMAD.WIDE R16, R0, 0x4, R4 ;  /* 0x0000000400107825 */ /* 0x000fc800078e0204 */
[C---:B------:R-:W-:Y:S01]  /*0f50*/  IMAD.WIDE R18, R0.reuse, 0x4, R16 ;  /* 0x0000000400127825 */ /* 0x040fe200078e0210 */
[----:B0-----:R-:W-:Y:S03]  /*0f60*/  STG.E desc[UR4][R12.64], R20 ;  /* 0x000000140c007986 */ /* 0x001fe6000c101904 */
[C---:B------:R-:W-:Y:S01]  /*0f70*/  IMAD.WIDE R36, R0.reuse, 0x4, R18 ;  /* 0x0000000400247825 */ /* 0x040fe200078e0212 */
[----:B------:R-:W-:Y:S04]  /*0f80*/  STG.E desc[UR4][R14.64], R21 ;  /* 0x000000150e007986 */ /* 0x000fe8000c101904 */
[----:B------:R-:W-:Y:S01]  /*0f90*/  STG.E desc[UR4][R24.64], R22 ;  /* 0x0000001618007986 */ /* 0x000fe2000c101904 */
[----:B------:R-:W-:-:S03]  /*0fa0*/  IMAD.WIDE R34, R0, 0x4, R36 ;  /* 0x0000000400227825 */ /* 0x000fc600078e0224 */
[----:B------:R-:W-:Y:S04]  /*0fb0*/  STG.E desc[UR4][R4.64], R23 ;  /* 0x0000001704007986 */ /* 0x000fe8000c101904 */
[----:B------:R-:W-:Y:S04]  /*0fc0*/  STG.E desc[UR4][R16.64], R28 ;  /* 0x0000001c10007986 */ /* 0x000fe8000c101904 */
[----:B------:R-:W-:Y:S04]  /*0fd0*/  STG.E desc[UR4][R18.64], R29 ;  /* 0x0000001d12007986 */ /* 0x000fe8000c101904 */
[----:B------:R-:W-:Y:S04]  /*0fe0*/  STG.E desc[UR4][R36.64], R30 ;  /* 0x0000001e24007986 */ /* 0x000fe8000c101904 */
[----:B------:R-:W-:Y:S01]  /*0ff0*/  STG.E desc[UR4][R34.64], R31 ;  /* 0x0000001f22007986 */ /* 0x000fe2000c101904 */
[----:B------:R-:W-:Y:S06]  /*1000*/  BAR.SYNC.DEFER_BLOCKING 0x0 ;  /* 0x0000000000007b1d */ /* 0x000fec0000010000 */
[----:B------:R-:W-:Y:S05]  /*1010*/  EXIT ;  /* 0x000000000000794d */ /* 0x000fea0003800000 */
.L_x_20:
        /* <DEDUP_REMOVED lines=14> */
.L_x_31:


//--------------------- .text._Z7mapPartPiS_i     --------------------------
	.section	.text._Z7mapPartPiS_i,"ax",@progbits
	.align	128
        .global         _Z7mapPartPiS_i
        .type           _Z7mapPartPiS_i,@function
        .size           _Z7mapPartPiS_i,(.L_x_32 - _Z7mapPartPiS_i)
        .other          _Z7mapPartPiS_i,@"STO_CUDA_ENTRY STV_DEFAULT"
_Z7mapPartPiS_i:
.text._Z7mapPartPiS_i:
        /* <DEDUP_REMOVED lines=11> */
[C---:B------:R-:W-:Y:S01]  /*00b0*/  IMAD.IADD R4, R0.reuse, 0x1, R7 ;  /* 0x0000000100047824 */ /* 0x040fe200078e0207 */
[----:B------:R-:W-:Y:S01]  /*00c0*/  ISETP.NE.U32.AND P2, PT, R0, RZ, PT ;  /* 0x000000ff0000720c */ /* 0x000fe20003f45070 */
[----:B------:R-:W-:Y:S01]  /*00d0*/  IMAD.MOV R9, RZ, RZ, -R0 ;  /* 0x000000ffff097224 */ /* 0x000fe200078e0a00 */
[----:B------:R-:W1:Y:S01]  /*00e0*/  LDCU.64 UR4, c[0x0][0x358] ;  /* 0x00006b00ff0477ac */ /* 0x000e620008000a00 */
[----:B------:R-:W-:Y:S01]  /*00f0*/  BSSY.RECONVERGENT B0, `(.L_x_21) ;  /* 0x000002a000007945 */ /* 0x000fe20003800200 */
[C---:B------:R-:W-:Y:S02]  /*0100*/  ISETP.GE.AND P0, PT, R4.reuse, UR6, PT ;  /* 0x0000000604007c0c */ /* 0x040fe4000bf06270 */
[----:B------:R-:W-:Y:S02]  /*0110*/  VIMNMX R5, PT, PT, R4, UR6, !PT ;  /* 0x0000000604057c48 */ /* 0x000fe4000ffe0100 */
[----:B------:R-:W-:-:S04]  /*0120*/  SEL R6, RZ, 0x1, P0 ;  /* 0x00000001ff067807 */ /* 0x000fc80000000000 */
[----:B------:R-:W-:Y:S01]  /*0130*/  IADD3 R5, PT, PT, R5, -R4, -R6 ;  /* 0x8000000405057210 */ /* 0x000fe20007ffe806 */
[----:B0-----:R-:W0:Y:S02]  /*0140*/  MUFU.RCP R8, R8 ;  /* 0x0000000800087308 */ /* 0x001e240000001000 */
[----:B0-----:R-:W-:-:S06]  /*0150*/  VIADD R2, R8, 0xffffffe ;  /* 0x0ffffffe08027836 */ /* 0x001fcc0000000000 */
[----:B------:R0:W2:Y:S02]  /*0160*/  F2I.FTZ.U32.TRUNC.NTZ R3, R2 ;  /* 0x0000000200037305 */ /* 0x0000a4000021f000 */
[----:B0-----:R-:W-:Y:S02]  /*0170*/  HFMA2 R2, -RZ, RZ, 0, 0 ;  /* 0x00000000ff027431 */ /* 0x001fe400000001ff */
[----:B--2---:R-:W-:-:S04]  /*0180*/  IMAD R9, R9, R3, RZ ;  /* 0x0000000309097224 */ /* 0x004fc800078e02ff */
[----:B------:R-:W-:-:S06]  /*0190*/  IMAD.HI.U32 R8, R3, R9, R2 ;  /* 0x0000000903087227 */ /* 0x000fcc00078e0002 */
[----:B------:R-:W-:-:S04]  /*01a0*/  IMAD.HI.U32 R9, R8, R5, RZ ;  /* 0x0000000508097227 */ /* 0x000fc800078e00ff */
[----:B------:R-:W-:-:S04]  /*01b0*/  IMAD.MOV R2, RZ, RZ, -R9 ;  /* 0x000000ffff027224 */ /* 0x000fc800078e0a09 */
[----:B------:R-:W-:Y:S02]  /*01c0*/  IMAD R5, R0, R2, R5 ;  /* 0x0000000200057224 */ /* 0x000fe400078e0205 */
[----:B------:R-:W0:Y:S03]  /*01d0*/  LDC.64 R2, c[0x0][0x388] ;  /* 0x0000e200ff027b82 */ /* 0x000e260000000a00 */
[----:B------:R-:W-:-:S13]  /*01e0*/  ISETP.GE.U32.AND P0, PT, R5, R0, PT ;  /* 0x000000000500720c */ /* 0x000fda0003f06070 */
[----:B------:R-:W-:Y:S01]  /*01f0*/  @P0 IMAD.IADD R5, R5, 0x1, -R0 ;  /* 0x0000000105050824 */ /* 0x000fe200078e0a00 */
[----:B------:R-:W-:-:S04]  /*0200*/  @P0 IADD3 R9, PT, PT, R9, 0x1, RZ ;  /* 0x0000000109090810 */ /* 0x000fc80007ffe0ff */
[-C--:B------:R-:W-:Y:S02]  /*0210*/  ISETP.GE.U32.AND P1, PT, R5, R0.reuse, PT ;  /* 0x000000000500720c */ /* 0x080fe40003f26070 */
[----:B------:R-:W2:Y:S11]  /*0220*/  LDC.64 R4, c[0x0][0x380] ;  /* 0x0000e000ff047b82 */ /* 0x000eb60000000a00 */
[----:B------:R-:W-:Y:S01]  /*0230*/  @P1 VIADD R9, R9, 0x1 ;  /* 0x0000000109091836 */ /* 0x000fe20000000000 */
[----:B------:R-:W-:-:S05]  /*0240*/  @!P2 LOP3.LUT R9, RZ, R0, RZ, 0x33, !PT ;  /* 0x00000000ff09a212 */ /* 0x000fca00078e33ff */
[----:B------:R-:W-:-:S05]  /*0250*/  IMAD.IADD R6, R6, 0x1, R9 ;  /* 0x0000000106067824 */ /* 0x000fca00078e0209 */
[C---:B------:R-:W-:Y:S02]  /*0260*/  LOP3.LUT R8, R6.reuse, 0x3, RZ, 0xc0, !PT ;  /* 0x0000000306087812 */ /* 0x040fe400078ec0ff */
[----:B------:R-:W-:Y:S02]  /*0270*/  ISETP.GE.U32.AND P1, PT, R6, 0x3, PT ;  /* 0x000000030600780c */ /* 0x000fe40003f26070 */
[----:B------:R-:W-:-:S13]  /*0280*/  ISETP.NE.AND P0, PT, R8, 0x3, PT ;  /* 0x000000030800780c */ /* 0x000fda0003f05270 */
[----:B01----:R-:W-:Y:S05]  /*0290*/  @!P0 BRA `(.L_x_22) ;  /* 0x00000000003c8947 */ /* 0x003fea0003800000 */
[----:B------:R-:W0:Y:S01]  /*02a0*/  LDC.64 R8, c[0x0][0x380] ;  /* 0x0000e000ff087b82 */ /* 0x000e220000000a00 */
[----:B------:R-:W-:-:S04]  /*02b0*/  IADD3 R6, PT, PT, R6, 0x1, RZ ;  /* 0x0000000106067810 */ /* 0x000fc80007ffe0ff */
[----:B------:R-:W-:-:S03]  /*02c0*/  LOP3.LUT R6, R6, 0x3, RZ, 0xc0, !PT ;  /* 0x0000000306067812 */ /* 0x000fc600078ec0ff */
[----:B------:R-:W1:Y:S02]  /*02d0*/  LDC.64 R10, c[0x0][0x388] ;  /* 0x0000e200ff0a7b82 */ /* 0x000e640000000a00 */
[----:B------:R-:W-:-:S07]  /*02e0*/  IMAD.MOV R6, RZ, RZ, -R6 ;  /* 0x000000ffff067224 */ /* 0x000fce00078e0a06 */
.L_x_23:
[----:B0-----:R-:W-:-:S06]  /*02f0*/  IMAD.WIDE R14, R7, 0x4, R8 ;  /* 0x00000004070e7825 */ /* 0x001fcc00078e0208 */
[----:B---3--:R-:W3:Y:S01]  /*0300*/  LDG.E R14, desc[UR4][R14.64] ;  /* 0x000000040e0e7981 */ /* 0x008ee2000c1e1900 */
[----:B-1----:R-:W-:Y:S01]  /*0310*/  IMAD.WIDE R12, R7, 0x4, R10 ;  /* 0x00000004070c7825 */ /* 0x002fe200078e020a */
[----:B------:R-:W-:-:S03]  /*0320*/  IADD3 R7, PT, PT, R0, R7, RZ ;  /* 0x0000000700077210 */ /* 0x000fc60007ffe0ff */
[----:B------:R-:W-:-:S05]  /*0330*/  VIADD R6, R6, 0x1 ;  /* 0x0000000106067836 */ /* 0x000fca0000000000 */
[----:B------:R-:W-:Y:S02]  /*0340*/  ISETP.NE.AND P0, PT, R6, RZ, PT ;  /* 0x000000ff0600720c */ /* 0x000fe40003f05270 */
[----:B---3--:R-:W-:-:S04]  /*0350*/  SHF.R.U32.HI R16, RZ, 0xd, R14 ;  /* 0x0000000dff107819 */ /* 0x008fc8000001160e */
[----:B------:R-:W-:-:S05]  /*0360*/  LOP3.LUT R17, R16, 0x3f, RZ, 0xc0, !PT ;  /* 0x0000003f10117812 */ /* 0x000fca00078ec0ff */
[----:B------:R3:W-:Y:S02]  /*0370*/  STG.E desc[UR4][R12.64], R17 ;  /* 0x000000110c007986 */ /* 0x0007e4000c101904 */
[----:B------:R-:W-:Y:S05]  /*0380*/  @P0 BRA `(.L_x_23) ;  /* 0xfffffffc00d80947 */ /* 0x000fea000383ffff */
.L_x_22:
[----:B------:R-:W-:Y:S05]  /*0390*/  BSYNC.RECONVERGENT B0 ;  /* 0x0000000000007941 */ /* 0x000fea0003800200 */
.L_x_21:
[----:B------:R-:W-:Y:S05]  /*03a0*/  @!P1 EXIT ;  /* 0x000000000000994d */ /* 0x000fea0003800000 */
.L_x_24:
[----:B-12---:R-:W-:-:S05]  /*03b0*/  IMAD.WIDE R14, R7, 0x4, R4 ;  /* 0x00000004070e7825 */ /* 0x006fca00078e0204 */
[----:B------:R-:W2:Y:S01]  /*03c0*/  LDG.E R6, desc[UR4][R14.64] ;  /* 0x000000040e067981 */ /* 0x000ea2000c1e1900 */
[----:B---3--:R-:W-:-:S04]  /*03d0*/  IMAD.WIDE R16, R7, 0x4, R2 ;  /* 0x0000000407107825 */ /* 0x008fc800078e0202 */
[----:B------:R-:W-:Y:S01]  /*03e0*/  IMAD.WIDE R8, R0, 0x4, R14 ;  /* 0x0000000400087825 */ /* 0x000fe200078e020e */
[----:B--2---:R-:W-:-:S04]  /*03f0*/  SHF.R.U32.HI R6, RZ, 0xd, R6 ;  /* 0x0000000dff067819 */ /* 0x004fc80000011606 */
[----:B------:R-:W-:-:S05]  /*0400*/  LOP3.LUT R19, R6, 0x3f, RZ, 0xc0, !PT ;  /* 0x0000003f06137812 */ /* 0x000fca00078ec0ff */
[----:B------:R0:W-:Y:S04]  /*0410*/  STG.E desc[UR4][R16.64], R19 ;  /* 0x0000001310007986 */ /* 0x0001e8000c101904 */
[----:B------:R-:W2:Y:S01]  /*0420*/  LDG.E R6, desc[UR4][R8.64] ;  /* 0x0000000408067981 */ /* 0x000ea2000c1e1900 */
[----:B------:R-:W-:-:S04]  /*0430*/  IMAD.WIDE R10, R0, 0x4, R16 ;  /* 0x00000004000a7825 */ /* 0x000fc800078e0210 */
[----:B------:R-:W-:Y:S01]  /*0440*/  IMAD.WIDE R12, R0, 0x4, R8 ;  /* 0x00000004000c7825 */ /* 0x000fe200078e0208 */
[----:B--2---:R-:W-:-:S04]  /*0450*/  SHF.R.U32.HI R6, RZ, 0xd, R6 ;  /* 0x0000000dff067819 */ /* 0x004fc80000011606 */
[----:B------:R-:W-:-:S05]  /*0460*/  LOP3.LUT R21, R6, 0x3f, RZ, 0xc0, !PT ;  /* 0x0000003f06157812 */ /* 0x000fca00078ec0ff */
[----:B------:R1:W-:Y:S04]  /*0470*/  STG.E desc[UR4][R10.64], R21 ;  /* 0x000000150a007986 */ /* 0x0003e8000c101904 */
[----:B------:R-:W2:Y:S01]  /*0480*/  LDG.E R6, desc[UR4][R12.64] ;  /* 0x000000040c067981 */ /* 0x000ea2000c1e1900 */
[----:B------:R-:W-:-:S04]  /*0490*/  IMAD.WIDE R14, R0, 0x4, R10 ;  /* 0x00000004000e7825 */ /* 0x000fc800078e020a */
[----:B0-----:R-:W-:Y:S01]  /*04a0*/  IMAD.WIDE R16, R0, 0x4, R12 ;  /* 0x0000000400107825 */ /* 0x001fe200078e020c */
[----:B--2---:R-:W-:-:S04]  /*04b0*/  SHF.R.U32.HI R6, RZ, 0xd, R6 ;  /* 0x0000000dff067819 */ /* 0x004fc80000011606 */
[----:B------:R-:W-:-:S05]  /*04c0*/  LOP3.LUT R23, R6, 0x3f, RZ, 0xc0, !PT ;  /* 0x0000003f06177812 */ /* 0x000fca00078ec0ff */
[----:B------:R1:W-:Y:S04]  /*04d0*/  STG.E desc[UR4][R14.64], R23 ;  /* 0x000000170e007986 */ /* 0x0003e8000c101904 */
[----:B------:R-:W2:Y:S01]  /*04e0*/  LDG.E R16, desc[UR4][R16.64] ;  /* 0x0000000410107981 */ /* 0x000ea2000c1e1900 */
[----:B------:R-:W-:-:S04]  /*04f0*/  IMAD.WIDE R8, R0, 0x4, R14 ;  /* 0x0000000400087825 */ /* 0x000fc800078e020e */
[----:B------:R-:W-:-:S05]  /*0500*/  IMAD R7, R0, 0x4, R7 ;  /* 0x0000000400077824 */ /* 0x000fca00078e0207 */
[----:B------:R-:W-:Y:S02]  /*0510*/  ISETP.GE.AND P0, PT, R7, UR6, PT ;  /* 0x0000000607007c0c */ /* 0x000fe4000bf06270 */
[----:B--2---:R-:W-:-:S04]  /*0520*/  SHF.R.U32.HI R6, RZ, 0xd, R16 ;  /* 0x0000000dff067819 */ /* 0x004fc80000011610 */
[----:B------:R-:W-:-:S05]  /*0530*/  LOP3.LUT R19, R6, 0x3f, RZ, 0xc0, !PT ;  /* 0x0000003f06137812 */ /* 0x000fca00078ec0ff */
[----:B------:R1:W-:Y:S02]  /*0540*/  STG.E desc[UR4][R8.64], R19 ;  /* 0x0000001308007986 */ /* 0x0003e4000c101904 */
[----:B------:R-:W-:Y:S05]  /*0550*/  @!P0 BRA `(.L_x_24) ;  /* 0xfffffffc00948947 */ /* 0x000fea000383ffff */
[----:B------:R-:W-:Y:S05]  /*0560*/  EXIT ;  /* 0x000000000000794d */ /* 0x000fea0003800000 */
.L_x_25:
        /* <DEDUP_REMOVED lines=9> */
.L_x_32:


//--------------------- .nv.shared.reserved.0     --------------------------
	.section	.nv.shared.reserved.0,"aw",@nobits
	.weak		__nv_reservedSMEM_offset_0_alias
	.size		__nv_reservedSMEM_offset_0_alias, 0, 64
	.other		__nv_reservedSMEM_offset_0_alias,@"STO_CUDA_RESERVED_SHARED STV_DEFAULT"
__nv_reservedSMEM_offset_0_alias:
	.zero		0
	.zero		64


//--------------------- .nv.global                --------------------------
	.section	.nv.global,"aw",@nobits
.nv.global:
	.type		_ZN34_INTERNAL_c9699016_4_k_cu_f13273246thrust24THRUST_300001_SM_1000_NS12placeholders2_8E,@object
	.size		_ZN34_INTERNAL_c9699016_4_k_cu_f13273246thrust24THRUST_300001_SM_1000_NS12placeholders2_8E,(_ZN34_INTERNAL_c9699016_4_k_cu_f13273244cuda3std3__436_GLOBAL__N__c9699016_4_k_cu_f13273246ignoreE - _ZN34_INTERNAL_c9699016_4_k_cu_f13273246thrust24THRUST_300001_SM_1000_NS12placeholders2_8E)
_ZN34_INTERNAL_c9699016_4_k_cu_f13273246thrust24THRUST_300001_SM_1000_NS12placeholders2_8E:
	.zero		1
	.type		_ZN34_INTERNAL_c9699016_4_k_cu_f13273244cuda3std3__436_GLOBAL__N__c9699016_4_k_cu_f13273246ignoreE,@object
	.size		_ZN34_INTERNAL_c9699016_4_k_cu_f13273244cuda3std3__436_GLOBAL__N__c9699016_4_k_cu_f13273246ignoreE,(_ZN34_INTERNAL_c9699016_4_k_cu_f13273244cuda3std6ranges3__45__cpo4dataE - _ZN34_INTERNAL_c9699016_4_k_cu_f13273244cuda3std3__436_GLOBAL__N__c9699016_4_k_cu_f13273246ignoreE)
_ZN34_INTERNAL_c9699016_4_k_cu_f13273244cuda3std3__436_GLOBAL__N__c9699016_4_k_cu_f13273246ignoreE:
	.zero		1
	.type		_ZN34_INTERNAL_c9699016_4_k_cu_f13273244cuda3std6ranges3__45__cpo4dataE,@object
	.size		_ZN34_INTERNAL_c9699016_4_k_cu_f13273244cuda3std6ranges3__45__cpo4dataE,(_ZN34_INTERNAL_c9699016_4_k_cu_f13273246thrust24THRUST_300001_SM_1000_NS6system3cpp3parE - _ZN34_INTERNAL_c9699016_4_k_cu_f13273244cuda3std6ranges3__45__cpo4dataE)
_ZN34_INTERNAL_c9699016_4_k_cu_f13273244cuda3std6ranges3__45__cpo4dataE:
	.zero		1
	.type		_ZN34_INTERNAL_c9699016_4_k_cu_f13273246thrust24THRUST_300001_SM_1000_NS6system3cpp3parE,@object
	.size		_ZN34_INTERNAL_c9699016_4_k_cu_f13273246thrust24THRUST_300001_SM_1000_NS6system3cpp3parE,(_ZN34_INTERNAL_c9699016_4_k_cu_f13273244cuda3std3__45__cpo5beginE - _ZN34_INTERNAL_c9699016_4_k_cu_f13273246thrust24THRUST_300001_SM_1000_NS6system3cpp3parE)
_ZN34_INTERNAL_c9699016_4_k_cu_f13273246thrust24THRUST_300001_SM_1000_NS6system3cpp3parE:
	.zero		1
	.type		_ZN34_INTERNAL_c9699016_4_k_cu_f13273244cuda3std3__45__cpo5beginE,@object
	.size		_ZN34_INTERNAL_c9699016_4_k_cu_f13273244cuda3std3__45__cpo5beginE,(_ZN34_INTERNAL_c9699016_4_k_cu_f13273244cuda3std6ranges3__45__cpo5beginE - _ZN34_INTERNAL_c9699016_4_k_cu_f13273244cuda3std3__45__cpo5beginE)
_ZN34_INTERNAL_c9699016_4_k_cu_f13273244cuda3std3__45__cpo5beginE:
	.zero		1
	.type		_ZN34_INTERNAL_c9699016_4_k_cu_f13273244cuda3std6ranges3__45__cpo5beginE,@object
	.size		_ZN34_INTERNAL_c9699016_4_k_cu_f13273244cuda3std6ranges3__45__cpo5beginE,(_ZN34_INTERNAL_c9699016_4_k_cu_f13273246thrust24THRUST_300001_SM_1000_NS6deviceE - _ZN34_INTERNAL_c9699016_4_k_cu_f13273244cuda3std6ranges3__45__cpo5beginE)
_ZN34_INTERNAL_c9699016_4_k_cu_f13273244cuda3std6ranges3__45__cpo5beginE:
	.zero		1
	.type		_ZN34_INTERNAL_c9699016_4_k_cu_f13273246thrust24THRUST_300001_SM_1000_NS6deviceE,@object
	.size		_ZN34_INTERNAL_c9699016_4_k_cu_f13273246thrust24THRUST_300001_SM_1000_NS6deviceE,(_ZN34_INTERNAL_c9699016_4_k_cu_f13273244cuda3std3__47nulloptE - _ZN34_INTERNAL_c9699016_4_k_cu_f13273246thrust24THRUST_300001_SM_1000_NS6deviceE)
_ZN34_INTERNAL_c9699016_4_k_cu_f13273246thrust24THRUST_300001_SM_1000_NS6deviceE:
	.zero		1
	.type		_ZN34_INTERNAL_c9699016_4_k_cu_f13273244cuda3std3__47nulloptE,@object
	.size		_ZN34_INTERNAL_c9699016_4_k_cu_f13273244cuda3std3__47nulloptE,(_ZN34_INTERNAL_c9699016_4_k_cu_f13273244cuda3std6ranges3__45__cpo8distanceE - _ZN34_INTERNAL_c9699016_4_k_cu_f13273244cuda3std3__47nulloptE)
_ZN34_INTERNAL_c9699016_4_k_cu_f13273244cuda3std3__47nulloptE:
	.zero		1
	.type		_ZN34_INTERNAL_c9699016_4_k_cu_f13273244cuda3std6ranges3__45__cpo8distanceE,@object
	.size		_ZN34_INTERNAL_c9699016_4_k_cu_f13273244cuda3std6ranges3__45__cpo8distanceE,(_ZN34_INTERNAL_c9699016_4_k_cu_f13273246thrust24THRUST_300001_SM_1000_NS12placeholders2_4E - _ZN34_INTERNAL_c9699016_4_k_cu_f13273244cuda3std6ranges3__45__cpo8distanceE)
_ZN34_INTERNAL_c9699016_4_k_cu_f13273244cuda3std6ranges3__45__cpo8distanceE:
	.zero		1
	.type		_ZN34_INTERNAL_c9699016_4_k_cu_f13273246thrust24THRUST_300001_SM_1000_NS12placeholders2_4E,@object
	.size		_ZN34_INTERNAL_c9699016_4_k_cu_f13273246thrust24THRUST_300001_SM_1000_NS12placeholders2_4E,(_ZN34_INTERNAL_c9699016_4_k_cu_f13273244cuda3std3__45__cpo6rbeginE - _ZN34_INTERNAL_c9699016_4_k_cu_f13273246thrust24THRUST_300001_SM_1000_NS12placeholders2_4E)
_ZN34_INTERNAL_c9699016_4_k_cu_f13273246thrust24THRUST_300001_SM_1000_NS12placeholders2_4E:
	.zero		1
	.type		_ZN34_INTERNAL_c9699016_4_k_cu_f13273244cuda3std3__45__cpo6rbeginE,@object
	.size		_ZN34_INTERNAL_c9699016_4_k_cu_f13273244cuda3std3__45__cpo6rbeginE,(_ZN34_INTERNAL_c9699016_4_k_cu_f13273244cuda3std6ranges3__45__cpo7advanceE - _ZN34_INTERNAL_c9699016_4_k_cu_f13273244cuda3std3__45__cpo6rbeginE)
_ZN34_INTERNAL_c9699016_4_k_cu_f13273244cuda3std3__45__cpo6rbeginE:
	.zero		1
	.type		_ZN34_INTERNAL_c9699016_4_k_cu_f13273244cuda3std6ranges3__45__cpo7advanceE,@object
	.size		_ZN34_INTERNAL_c9699016_4_k_cu_f13273244cuda3std6ranges3__45__cpo7advanceE,(_ZN34_INTERNAL_c9699016_4_k_cu_f13273246thrust24THRUST_300001_SM_1000_NS12placeholders3_10E - _ZN34_INTERNAL_c9699016_4_k_cu_f13273244cuda3std6ranges3__45__cpo7advanceE)
_ZN34_INTERNAL_c9699016_4_k_cu_f13273244cuda3std6ranges3__45__cpo7advanceE:
	.zero		1
	.type		_ZN34_INTERNAL_c9699016_4_k_cu_f13273246thrust24THRUST_300001_SM_1000_NS12placeholders3_10E,@object
	.size		_ZN34_INTERNAL_c9699016_4_k_cu_f13273246thrust24THRUST_300001_SM_1000_NS12placeholders3_10E,(_ZN34_INTERNAL_c9699016_4_k_cu_f13273244cuda3std3__48in_placeE - _ZN34_INTERNAL_c9699016_4_k_cu_f13273246thrust24THRUST_300001_SM_1000_NS12placeholders3_10E)
_ZN34_INTERNAL_c9699016_4_k_cu_f13273246thrust24THRUST_300001_SM_1000_NS12placeholders3_10E:
	.zero		1
	.type		_ZN34_INTERNAL_c9699016_4_k_cu_f13273244cuda3std3__48in_placeE,@object
	.size		_ZN34_INTERNAL_c9699016_4_k_cu_f13273244cuda3std3__48in_placeE,(_ZN34_INTERNAL_c9699016_4_k_cu_f13273244cuda3std6ranges3__45__cpo4sizeE - _ZN34_INTERNAL_c9699016_4_k_cu_f13273244cuda3std3__48in_placeE)
_ZN34_INTERNAL_c9699016_4_k_cu_f13273244cuda3std3__48in_placeE:
	.zero		1
	.type		_ZN34_INTERNAL_c9699016_4_k_cu_f13273244cuda3std6ranges3__45__cpo4sizeE,@object
	.size		_ZN34_INTERNAL_c9699016_4_k_cu_f13273244cuda3std6ranges3__45__cpo4sizeE,(_ZN34_INTERNAL_c9699016_4_k_cu_f13273246thrust24THRUST_300001_SM_1000_NS12placeholders2_2E - _ZN34_INTERNAL_c9699016_4_k_cu_f13273244cuda3std6ranges3__45__cpo4sizeE)
_ZN34_INTERNAL_c9699016_4_k_cu_f13273244cuda3std6ranges3__45__cpo4sizeE:
	.zero		1
	.type		_ZN34_INTERNAL_c9699016_4_k_cu_f13273246thrust24THRUST_300001_SM_1000_NS12placeholders2_2E,@object
	.size		_ZN34_INTERNAL_c9699016_4_k_cu_f13273246thrust24THRUST_300001_SM_1000_NS12placeholders2_2E,(_ZN34_INTERNAL_c9699016_4_k_cu_f13273244cuda3std3__45__cpo6cbeginE - _ZN34_INTERNAL_c9699016_4_k_cu_f13273246thrust24THRUST_300001_SM_1000_NS12placeholders2_2E)
_ZN34_INTERNAL_c9699016_4_k_cu_f13273246thrust24THRUST_300001_SM_1000_NS12placeholders2_2E:
	.zero		1
	.type		_ZN34_INTERNAL_c9699016_4_k_cu_f13273244cuda3std3__45__cpo6cbeginE,@object
	.size		_ZN34_INTERNAL_c9699016_4_k_cu_f13273244cuda3std3__45__cpo6cbeginE,(_ZN34_INTERNAL_c9699016_4_k_cu_f13273244cuda3std6ranges3__45__cpo6cbeginE - _ZN34_INTERNAL_c9699016_4_k_cu_f13273244cuda3std3__45__cpo6cbeginE)
_ZN34_INTERNAL_c9699016_4_k_cu_f13273244cuda3std3__45__cpo6cbeginE:
	.zero		1
	.type		_ZN34_INTERNAL_c9699016_4_k_cu_f13273244cuda3std6ranges3__45__cpo6cbeginE,@object
	.size		_ZN34_INTERNAL_c9699016_4_k_cu_f13273244cuda3std6ranges3__45__cpo6cbeginE,(_ZN34_INTERNAL_c9699016_4_k_cu_f13273246thrust24THRUST_300001_SM_1000_NS12placeholders2_6E - _ZN34_INTERNAL_c9699016_4_k_cu_f13273244cuda3std6ranges3__45__cpo6cbeginE)
_ZN34_INTERNAL_c9699016_4_k_cu_f13273244cuda3std6ranges3__45__cpo6cbeginE:
	.zero		1
	.type		_ZN34_INTERNAL_c9699016_4_k_cu_f13273246thrust24THRUST_300001_SM_1000_NS12placeholders2_6E,@object
	.size		_ZN34_INTERNAL_c9699016_4_k_cu_f13273246thrust24THRUST_300001_SM_1000_NS12placeholders2_6E,(_ZN34_INTERNAL_c9699016_4_k_cu_f13273244cuda3std3__45__cpo7crbeginE - _ZN34_INTERNAL_c9699016_4_k_cu_f13273246thrust24THRUST_300001_SM_1000_NS12placeholders2_6E)
_ZN34_INTERNAL_c9699016_4_k_cu_f13273246thrust24THRUST_300001_SM_1000_NS12placeholders2_6E:
	.zero		1
	.type		_ZN34_INTERNAL_c9699016_4_k_cu_f13273244cuda3std3__45__cpo7crbeginE,@object
	.size		_ZN34_INTERNAL_c9699016_4_k_cu_f13273244cuda3std3__45__cpo7crbeginE,(_ZN34_INTERNAL_c9699016_4_k_cu_f13273244cuda3std6ranges3__45__cpo4nextE - _ZN34_INTERNAL_c9699016_4_k_cu_f13273244cuda3std3__45__cpo7crbeginE)
_ZN34_INTERNAL_c9699016_4_k_cu_f13273244cuda3std3__45__cpo7crbeginE:
	.zero		1
	.type		_ZN34_INTERNAL_c9699016_4_k_cu_f13273244cuda3std6ranges3__45__cpo4nextE,@object
	.size		_ZN34_INTERNAL_c9699016_4_k_cu_f13273244cuda3std6ranges3__45__cpo4nextE,(_ZN34_INTERNAL_c9699016_4_k_cu_f13273244cuda3std6ranges3__45__cpo4swapE - _ZN34_INTERNAL_c9699016_4_k_cu_f13273244cuda3std6ranges3__45__cpo4nextE)
_ZN34_INTERNAL_c9699016_4_k_cu_f13273244cuda3std6ranges3__45__cpo4nextE:
	.zero		1
	.type		_ZN34_INTERNAL_c9699016_4_k_cu_f13273244cuda3std6ranges3__45__cpo4swapE,@object
	.size		_ZN34_INTERNAL_c9699016_4_k_cu_f13273244cuda3std6ranges3__45__cpo4swapE,(_ZN34_INTERNAL_c9699016_4_k_cu_f13273246thrust24THRUST_300001_SM_1000_NS8cuda_cub10par_nosyncE - _ZN34_INTERNAL_c9699016_4_k_cu_f13273244cuda3std6ranges3__45__cpo4swapE)
_ZN34_INTERNAL_c9699016_4_k_cu_f13273244cuda3std6ranges3__45__cpo4swapE:
	.zero		1
	.type		_ZN34_INTERNAL_c9699016_4_k_cu_f13273246thrust24THRUST_300001_SM_1000_NS8cuda_cub10par_nosyncE,@object
	.size		_ZN34_INTERNAL_c9699016_4_k_cu_f13273246thrust24THRUST_300001_SM_1000_NS8cuda_cub10par_nosyncE,(_ZN34_INTERNAL_c9699016_4_k_cu_f13273246thrust24THRUST_300001_SM_1000_NS3seqE - _ZN34_INTERNAL_c9699016_4_k_cu_f13273246thrust24THRUST_300001_SM_1000_NS8cuda_cub10par_nosyncE)
_ZN34_INTERNAL_c9699016_4_k_cu_f13273246thrust24THRUST_300001_SM_1000_NS8cuda_cub10par_nosyncE:
	.zero		1
	.type		_ZN34_INTERNAL_c9699016_4_k_cu_f13273246thrust24THRUST_300001_SM_1000_NS3seqE,@object
	.size		_ZN34_INTERNAL_c9699016_4_k_cu_f13273246thrust24THRUST_300001_SM_1000_NS3seqE,(_ZN34_INTERNAL_c9699016_4_k_cu_f13273244cuda3std3__420unreachable_sentinelE - _ZN34_INTERNAL_c9699016_4_k_cu_f13273246thrust24THRUST_300001_SM_1000_NS3seqE)
_ZN34_INTERNAL_c9699016_4_k_cu_f13273246thrust24THRUST_300001_SM_1000_NS3seqE:
	.zero		1
	.type		_ZN34_INTERNAL_c9699016_4_k_cu_f13273244cuda3std3__420unreachable_sentinelE,@object
	.size		_ZN34_INTERNAL_c9699016_4_k_cu_f13273244cuda3std3__420unreachable_sentinelE,(_ZN34_INTERNAL_c9699016_4_k_cu_f13273244cuda3std6ranges3__45__cpo5ssizeE - _ZN34_INTERNAL_c9699016_4_k_cu_f13273244cuda3std3__420unreachable_sentinelE)
_ZN34_INTERNAL_c9699016_4_k_cu_f13273244cuda3std3__420unreachable_sentinelE:
	.zero		1
	.type		_ZN34_INTERNAL_c9699016_4_k_cu_f13273244cuda3std6ranges3__45__cpo5ssizeE,@object
	.size		_ZN34_INTERNAL_c9699016_4_k_cu_f13273244cuda3std6ranges3__45__cpo5ssizeE,(_ZN34_INTERNAL_c9699016_4_k_cu_f13273246thrust24THRUST_300001_SM_1000_NS12placeholders2_3E - _ZN34_INTERNAL_c9699016_4_k_cu_f13273244cuda3std6ranges3__45__cpo5ssizeE)
_ZN34_INTERNAL_c9699016_4_k_cu_f13273244cuda3std6ranges3__45__cpo5ssizeE:
	.zero		1
	.type		_ZN34_INTERNAL_c9699016_4_k_cu_f13273246thrust24THRUST_300001_SM_1000_NS12placeholders2_3E,@object
	.size		_ZN34_INTERNAL_c9699016_4_k_cu_f13273246thrust24THRUST_300001_SM_1000_NS12placeholders2_3E,(_ZN34_INTERNAL_c9699016_4_k_cu_f13273244cuda3std3__45__cpo4cendE - _ZN34_INTERNAL_c9699016_4_k_cu_f13273246thrust24THRUST_300001_SM_1000_NS12placeholders2_3E)
_ZN34_INTERNAL_c9699016_4_k_cu_f13273246thrust24THRUST_300001_SM_1000_NS12placeholders2_3E:
	.zero		1
	.type		_ZN34_INTERNAL_c9699016_4_k_cu_f13273244cuda3std3__45__cpo4cendE,@object
	.size		_ZN34_INTERNAL_c9699016_4_k_cu_f13273244cuda3std3__45__cpo4cendE,(_ZN34_INTERNAL_c9699016_4_k_cu_f13273244cuda3std6ranges3__45__cpo4cendE - _ZN34_INTERNAL_c9699016_4_k_cu_f13273244cuda3std3__45__cpo4cendE)
_ZN34_INTERNAL_c9699016_4_k_cu_f13273244cuda3std3__45__cpo4cendE:
	.zero		1
	.type		_ZN34_INTERNAL_c9699016_4_k_cu_f13273244cuda3std6ranges3__45__cpo4cendE,@object
	.size		_ZN34_INTERNAL_c9699016_4_k_cu_f13273244cuda3std6ranges3__45__cpo4cendE,(_ZN34_INTERNAL_c9699016_4_k_cu_f13273246thrust24THRUST_300001_SM_1000_NS12placeholders2_7E - _ZN34_INTERNAL_c9699016_4_k_cu_f13273244cuda3std6ranges3__45__cpo4cendE)
_ZN34_INTERNAL_c9699016_4_k_cu_f13273244cuda3std6ranges3__45__cpo4cendE:
	.zero		1
	.type		_ZN34_INTERNAL_c9699016_4_k_cu_f13273246thrust24THRUST_300001_SM_1000_NS12placeholders2_7E,@object
	.size		_ZN34_INTERNAL_c9699016_4_k_cu_f13273246thrust24THRUST_300001_SM_1000_NS12placeholders2_7E,(_ZN34_INTERNAL_c9699016_4_k_cu_f13273244cuda3std3__45__cpo5crendE - _ZN34_INTERNAL_c9699016_4_k_cu_f13273246thrust24THRUST_300001_SM_1000_NS12placeholders2_7E)
_ZN34_INTERNAL_c9699016_4_k_cu_f13273246thrust24THRUST_300001_SM_1000_NS12placeholders2_7E:
	.zero		1
	.type		_ZN34_INTERNAL_c9699016_4_k_cu_f13273244cuda3std3__45__cpo5crendE,@object
	.size		_ZN34_INTERNAL_c9699016_4_k_cu_f13273244cuda3std3__45__cpo5crendE,(_ZN34_INTERNAL_c9699016_4_k_cu_f13273244cuda3std6ranges3__45__cpo4prevE - _ZN34_INTERNAL_c9699016_4_k_cu_f13273244cuda3std3__45__cpo5crendE)
_ZN34_INTERNAL_c9699016_4_k_cu_f13273244cuda3std3__45__cpo5crendE:
	.zero		1
	.type		_ZN34_INTERNAL_c9699016_4_k_cu_f13273244cuda3std6ranges3__45__cpo4prevE,@object
	.size		_ZN34_INTERNAL_c9699016_4_k_cu_f13273244cuda3std6ranges3__45__cpo4prevE,(_ZN34_INTERNAL_c9699016_4_k_cu_f13273244cuda3std6ranges3__45__cpo9iter_moveE - _ZN34_INTERNAL_c9699016_4_k_cu_f13273244cuda3std6ranges3__45__cpo4prevE)
_ZN34_INTERNAL_c9699016_4_k_cu_f13273244cuda3std6ranges3__45__cpo4prevE:
	.zero		1
	.type		_ZN34_INTERNAL_c9699016_4_k_cu_f13273244cuda3std6ranges3__45__cpo9iter_moveE,@object
	.size		_ZN34_INTERNAL_c9699016_4_k_cu_f13273244cuda3std6ranges3__45__cpo9iter_moveE,(_ZN34_INTERNAL_c9699016_4_k_cu_f13273246thrust24THRUST_300001_SM_1000_NS6system6detail10sequential3seqE - _ZN34_INTERNAL_c9699016_4_k_cu_f13273244cuda3std6ranges3__45__cpo9iter_moveE)
_ZN34_INTERNAL_c9699016_4_k_cu_f13273244cuda3std6ranges3__45__cpo9iter_moveE:
	.zero		1
	.type		_ZN34_INTERNAL_c9699016_4_k_cu_f13273246thrust24THRUST_300001_SM_1000_NS6system6detail10sequential3seqE,@object
	.size		_ZN34_INTERNAL_c9699016_4_k_cu_f13273246thrust24THRUST_300001_SM_1000_NS6system6detail10sequential3seqE,(_ZN34_INTERNAL_c9699016_4_k_cu_f13273246thrust24THRUST_300001_SM_1000_NS12placeholders2_9E - _ZN34_INTERNAL_c9699016_4_k_cu_f13273246thrust24THRUST_300001_SM_1000_NS6system6detail10sequential3seqE)
_ZN34_INTERNAL_c9699016_4_k_cu_f13273246thrust24THRUST_300001_SM_1000_NS6system6detail10sequential3seqE:
	.zero		1
	.type		_ZN34_INTERNAL_c9699016_4_k_cu_f13273246thrust24THRUST_300001_SM_1000_NS12placeholders2_9E,@object
	.size		_ZN34_INTERNAL_c9699016_4_k_cu_f13273246thrust24THRUST_300001_SM_1000_NS12placeholders2_9E,(_ZN34_INTERNAL_c9699016_4_k_cu_f13273244cuda3std3__419piecewise_constructE - _ZN34_INTERNAL_c9699016_4_k_cu_f13273246thrust24THRUST_300001_SM_1000_NS12placeholders2_9E)
_ZN34_INTERNAL_c9699016_4_k_cu_f13273246thrust24THRUST_300001_SM_1000_NS12placeholders2_9E:
	.zero		1
	.type		_ZN34_INTERNAL_c9699016_4_k_cu_f13273244cuda3std3__419piecewise_constructE,@object
	.size		_ZN34_INTERNAL_c9699016_4_k_cu_f13273244cuda3std3__419piecewise_constructE,(_ZN34_INTERNAL_c9699016_4_k_cu_f13273244cuda3std6ranges3__45__cpo5cdataE - _ZN34_INTERNAL_c9699016_4_k_cu_f13273244cuda3std3__419piecewise_constructE)
_ZN34_INTERNAL_c9699016_4_k_cu_f13273244cuda3std3__419piecewise_constructE:
	.zero		1
	.type		_ZN34_INTERNAL_c9699016_4_k_cu_f13273244cuda3std6ranges3__45__cpo5cdataE,@object
	.size		_ZN34_INTERNAL_c9699016_4_k_cu_f13273244cuda3std6ranges3__45__cpo5cdataE,(_ZN34_INTERNAL_c9699016_4_k_cu_f13273246thrust24THRUST_300001_SM_1000_NS12placeholders2_1E - _ZN34_INTERNAL_c9699016_4_k_cu_f13273244cuda3std6ranges3__45__cpo5cdataE)
_ZN34_INTERNAL_c9699016_4_k_cu_f13273244cuda3std6ranges3__45__cpo5cdataE:
	.zero		1
	.type		_ZN34_INTERNAL_c9699016_4_k_cu_f13273246thrust24THRUST_300001_SM_1000_NS12placeholders2_1E,@object
	.size		_ZN34_INTERNAL_c9699016_4_k_cu_f13273246thrust24THRUST_300001_SM_1000_NS12placeholders2_1E,(_ZN34_INTERNAL_c9699016_4_k_cu_f13273244cuda3std3__45__cpo3endE - _ZN34_INTERNAL_c9699016_4_k_cu_f13273246thrust24THRUST_300001_SM_1000_NS12placeholders2_1E)
_ZN34_INTERNAL_c9699016_4_k_cu_f13273246thrust24THRUST_300001_SM_1000_NS12placeholders2_1E:
	.zero		1
	.type		_ZN34_INTERNAL_c9699016_4_k_cu_f13273244cuda3std3__45__cpo3endE,@object
	.size		_ZN34_INTERNAL_c9699016_4_k_cu_f13273244cuda3std3__45__cpo3endE,(_ZN34_INTERNAL_c9699016_4_k_cu_f13273244cuda3std6ranges3__45__cpo3endE - _ZN34_INTERNAL_c9699016_4_k_cu_f13273244cuda3std3__45__cpo3endE)
_ZN34_INTERNAL_c9699016_4_k_cu_f13273244cuda3std3__45__cpo3endE:
	.zero		1
	.type		_ZN34_INTERNAL_c9699016_4_k_cu_f13273244cuda3std6ranges3__45__cpo3endE,@object
	.size		_ZN34_INTERNAL_c9699016_4_k_cu_f13273244cuda3std6ranges3__45__cpo3endE,(_ZN34_INTERNAL_c9699016_4_k_cu_f13273246thrust24THRUST_300001_SM_1000_NS12placeholders2_5E - _ZN34_INTERNAL_c9699016_4_k_cu_f13273244cuda3std6ranges3__45__cpo3endE)
_ZN34_INTERNAL_c9699016_4_k_cu_f13273244cuda3std6ranges3__45__cpo3endE:
	.zero		1
	.type		_ZN34_INTERNAL_c9699016_4_k_cu_f13273246thrust24THRUST_300001_SM_1000_NS12placeholders2_5E,@object
	.size		_ZN34_INTERNAL_c9699016_4_k_cu_f13273246thrust24THRUST_300001_SM_1000_NS12placeholders2_5E,(_ZN34_INTERNAL_c9699016_4_k_cu_f13273244cuda3std3__45__cpo4rendE - _ZN34_INTERNAL_c9699016_4_k_cu_f13273246thrust24THRUST_300001_SM_1000_NS12placeholders2_5E)
_ZN34_INTERNAL_c9699016_4_k_cu_f13273246thrust24THRUST_300001_SM_1000_NS12placeholders2_5E:
	.zero		1
	.type		_ZN34_INTERNAL_c9699016_4_k_cu_f13273244cuda3std3__45__cpo4rendE,@object
	.size		_ZN34_INTERNAL_c9699016_4_k_cu_f13273244cuda3std3__45__cpo4rendE,(_ZN34_INTERNAL_c9699016_4_k_cu_f13273244cuda3std6ranges3__45__cpo9iter_swapE - _ZN34_INTERNAL_c9699016_4_k_cu_f13273244cuda3std3__45__cpo4rendE)
_ZN34_INTERNAL_c9699016_4_k_cu_f13273244cuda3std3__45__cpo4rendE:
	.zero		1
	.type		_ZN34_INTERNAL_c9699016_4_k_cu_f13273244cuda3std6ranges3__45__cpo9iter_swapE,@object
	.size		_ZN34_INTERNAL_c9699016_4_k_cu_f13273244cuda3std6ranges3__45__cpo9iter_swapE,(_ZN34_INTERNAL_c9699016_4_k_cu_f13273244cuda3std3__48unexpectE - _ZN34_INTERNAL_c9699016_4_k_cu_f13273244cuda3std6ranges3__45__cpo9iter_swapE)
_ZN34_INTERNAL_c9699016_4_k_cu_f13273244cuda3std6ranges3__45__cpo9iter_swapE:
	.zero		1
	.type		_ZN34_INTERNAL_c9699016_4_k_cu_f13273244cuda3std3__48unexpectE,@object
	.size		_ZN34_INTERNAL_c9699016_4_k_cu_f13273244cuda3std3__48unexpectE,(_ZN34_INTERNAL_c9699016_4_k_cu_f13273246thrust24THRUST_300001_SM_1000_NS8cuda_cub3parE - _ZN34_INTERNAL_c9699016_4_k_cu_f13273244cuda3std3__48unexpectE)
_ZN34_INTERNAL_c9699016_4_k_cu_f13273244cuda3std3__48unexpectE:
	.zero		1
	.type		_ZN34_INTERNAL_c9699016_4_k_cu_f13273246thrust24THRUST_300001_SM_1000_NS8cuda_cub3parE,@object
	.size		_ZN34_INTERNAL_c9699016_4_k_cu_f13273246thrust24THRUST_300001_SM_1000_NS8cuda_cub3parE,(.L_29 - _ZN34_INTERNAL_c9699016_4_k_cu_f13273246thrust24THRUST_300001_SM_1000_NS8cuda_cub3parE)
_ZN34_INTERNAL_c9699016_4_k_cu_f13273246thrust24THRUST_300001_SM_1000_NS8cuda_cub3parE:
	.zero		1
.L_29:


//--------------------- .nv.shared._Z10write_HistPiS_S_i --------------------------
	.section	.nv.shared._Z10write_HistPiS_S_i,"aw",@nobits
	.sectionflags	@""
	.align	4
.nv.shared._Z10write_HistPiS_S_i:
	.zero		33792


//--------------------- .nv.shared._Z10count_HistPiS_i --------------------------
	.section	.nv.shared._Z10count_HistPiS_i,"aw",@nobits
	.sectionflags	@""
	.align	4
.nv.shared._Z10count_HistPiS_i:
	.zero		33792


//--------------------- .nv.constant0._ZN3cub18CUB_300001_SM_10006detail11EmptyKernelIvEEvv --------------------------
	.section	.nv.constant0._ZN3cub18CUB_300001_SM_10006detail11EmptyKernelIvEEvv,"a",@progbits
	.sectionflags	@""
	.align	4
.nv.constant0._ZN3cub18CUB_300001_SM_10006detail11EmptyKernelIvEEvv:
	.zero		896


//--------------------- .nv.constant0._Z4joinPiPfS_S0_S_S_S_ii --------------------------
	.section	.nv.constant0._Z4joinPiPfS_S0_S_S_S_ii,"a",@progbits
	.sectionflags	@""
	.align	4
.nv.constant0._Z4joinPiPfS_S0_S_S_S_ii:
	.zero		960


//--------------------- .nv.constant0._Z7scatterPiPfS_S0_S_i --------------------------
	.section	.nv.constant0._Z7scatterPiPfS_S0_S_i,"a",@progbits
	.sectionflags	@""
	.align	4
.nv.constant0._Z7scatterPiPfS_S0_S_i:
	.zero		940


//--------------------- .nv.constant0._Z11getStartPosPiS_i --------------------------
	.section	.nv.constant0._Z11getStartPosPiS_i,"a",@progbits
	.sectionflags	@""
	.align	4
.nv.constant0._Z11getStartPosPiS_i:
	.zero		916


//--------------------- .nv.constant0._Z10write_HistPiS_S_i --------------------------
	.section	.nv.constant0._Z10write_HistPiS_S_i,"a",@progbits
	.sectionflags	@""
	.align	4
.nv.constant0._Z10write_HistPiS_S_i:
	.zero		924


//--------------------- .nv.constant0._Z10count_HistPiS_i --------------------------
	.section	.nv.constant0._Z10count_HistPiS_i,"a",@progbits
	.sectionflags	@""
	.align	4
.nv.constant0._Z10count_HistPiS_i:
	.zero		916


//--------------------- .nv.constant0._Z7mapPartPiS_i --------------------------
	.section	.nv.constant0._Z7mapPartPiS_i,"a",@progbits
	.sectionflags	@""
	.align	4
.nv.constant0._Z7mapPartPiS_i:
	.zero		916


//--------------------- SYMBOLS --------------------------

	.type		.nv.reservedSmem.offset0,@object
	.size		.nv.reservedSmem.offset0,0x4
	.type		.nv.reservedSmem.cap,@object
	.size		.nv.reservedSmem.cap,0x4
